//
// Generated by NVIDIA NVVM Compiler
//
// Compiler Build ID: CL-36424714
// Cuda compilation tools, release 13.0, V13.0.88
// Based on NVVM 20.0.0
//

.version 9.0
.target sm_100
.address_size 64

	// .globl	_Z9RK4_step12GF

.visible .entry _Z9RK4_step12GF(
	.param .align 8 .b8 _Z9RK4_step12GF_param_0[72]
)
{
	.reg .pred 	%p<13>;
	.reg .b32 	%r<85>;
	.reg .b64 	%rd<58>;
	.reg .b64 	%fd<44>;

	ld.param.f64 	%fd1, [_Z9RK4_step12GF_param_0+56];
	ld.param.f64 	%fd2, [_Z9RK4_step12GF_param_0+64];
	ld.param.u32 	%r1, [_Z9RK4_step12GF_param_0];
	ld.param.u64 	%rd4, [_Z9RK4_step12GF_param_0+24];
	ld.param.u64 	%rd5, [_Z9RK4_step12GF_param_0+16];
	ld.param.u64 	%rd6, [_Z9RK4_step12GF_param_0+8];
	cvta.to.global.u64 	%rd1, %rd6;
	cvta.to.global.u64 	%rd2, %rd5;
	cvta.to.global.u64 	%rd3, %rd4;
	mov.u32 	%r33, %ctaid.x;
	mov.u32 	%r34, %ntid.x;
	mul.lo.s32 	%r2, %r33, %r34;
	mov.u32 	%r3, %tid.x;
	add.s32 	%r82, %r2, %r3;
	mov.u32 	%r35, %nctaid.x;
	mul.lo.s32 	%r5, %r34, %r35;
	setp.ge.s32 	%p1, %r82, %r1;
	@%p1 bra 	$L__BB0_7;
	add.s32 	%r36, %r82, %r5;
	max.s32 	%r37, %r1, %r36;
	setp.lt.s32 	%p2, %r36, %r1;
	selp.u32 	%r38, 1, 0, %p2;
	add.s32 	%r39, %r36, %r38;
	sub.s32 	%r40, %r37, %r39;
	div.u32 	%r41, %r40, %r5;
	add.s32 	%r6, %r41, %r38;
	and.b32  	%r42, %r6, 3;
	setp.eq.s32 	%p3, %r42, 3;
	mov.u32 	%r77, %r82;
	@%p3 bra 	$L__BB0_4;
	add.s32 	%r43, %r6, 1;
	and.b32  	%r44, %r43, 3;
	neg.s32 	%r75, %r44;
	mov.u32 	%r77, %r82;
$L__BB0_3:
	.pragma "nounroll";
	mul.wide.s32 	%rd7, %r77, 8;
	add.s64 	%rd8, %rd1, %rd7;
	add.s64 	%rd9, %rd2, %rd7;
	ld.global.f64 	%fd4, [%rd9];
	st.global.f64 	[%rd8], %fd4;
	add.s32 	%r77, %r77, %r5;
	add.s32 	%r75, %r75, 1;
	setp.ne.s32 	%p4, %r75, 0;
	@%p4 bra 	$L__BB0_3;
$L__BB0_4:
	setp.lt.u32 	%p5, %r6, 3;
	@%p5 bra 	$L__BB0_7;
	mul.wide.s32 	%rd13, %r5, 8;
	shl.b32 	%r45, %r5, 2;
$L__BB0_6:
	mul.wide.s32 	%rd10, %r77, 8;
	add.s64 	%rd11, %rd2, %rd10;
	ld.global.f64 	%fd5, [%rd11];
	add.s64 	%rd12, %rd1, %rd10;
	st.global.f64 	[%rd12], %fd5;
	add.s64 	%rd14, %rd11, %rd13;
	ld.global.f64 	%fd6, [%rd14];
	add.s64 	%rd15, %rd12, %rd13;
	st.global.f64 	[%rd15], %fd6;
	add.s64 	%rd16, %rd14, %rd13;
	ld.global.f64 	%fd7, [%rd16];
	add.s64 	%rd17, %rd15, %rd13;
	st.global.f64 	[%rd17], %fd7;
	add.s64 	%rd18, %rd16, %rd13;
	ld.global.f64 	%fd8, [%rd18];
	add.s64 	%rd19, %rd17, %rd13;
	st.global.f64 	[%rd19], %fd8;
	add.s32 	%r77, %r45, %r77;
	setp.lt.s32 	%p6, %r77, %r1;
	@%p6 bra 	$L__BB0_6;
$L__BB0_7:
	setp.ge.s32 	%p7, %r82, %r1;
	bar.sync 	0;
	@%p7 bra 	$L__BB0_15;
	add.s32 	%r15, %r1, -2;
	mul.f64 	%fd3, %fd2, 0d3FE0000000000000;
	add.s32 	%r46, %r82, %r5;
	max.s32 	%r47, %r1, %r46;
	setp.lt.s32 	%p8, %r46, %r1;
	selp.u32 	%r48, 1, 0, %p8;
	add.s32 	%r49, %r46, %r48;
	sub.s32 	%r50, %r47, %r49;
	div.u32 	%r51, %r50, %r5;
	add.s32 	%r16, %r51, %r48;
	and.b32  	%r52, %r16, 3;
	setp.eq.s32 	%p9, %r52, 3;
	@%p9 bra 	$L__BB0_12;
	add.s32 	%r81, %r82, -4;
	add.s32 	%r53, %r1, %r3;
	add.s32 	%r80, %r53, %r2;
	add.s32 	%r54, %r16, 1;
	and.b32  	%r55, %r54, 3;
	neg.s32 	%r79, %r55;
$L__BB0_10:
	.pragma "nounroll";
	add.s32 	%r56, %r81, 4;
	mul.wide.s32 	%rd20, %r82, 8;
	add.s64 	%rd21, %rd2, %rd20;
	add.s64 	%rd22, %rd1, %rd20;
	add.s64 	%rd23, %rd3, %rd20;
	rem.s32 	%r57, %r56, %r15;
	add.s32 	%r58, %r80, -4;
	rem.s32 	%r59, %r58, %r15;
	mul.wide.s32 	%rd24, %r57, 8;
	add.s64 	%rd25, %rd2, %rd24;
	ld.global.f64 	%fd9, [%rd25+8];
	mul.wide.s32 	%rd26, %r59, 8;
	add.s64 	%rd27, %rd2, %rd26;
	ld.global.f64 	%fd10, [%rd27+8];
	sub.f64 	%fd11, %fd9, %fd10;
	mul.f64 	%fd12, %fd11, 0d3FE0000000000000;
	div.rn.f64 	%fd13, %fd12, %fd1;
	st.global.f64 	[%rd23], %fd13;
	ld.global.f64 	%fd14, [%rd22];
	fma.rn.f64 	%fd15, %fd3, %fd13, %fd14;
	st.global.f64 	[%rd21], %fd15;
	add.s32 	%r82, %r82, %r5;
	add.s32 	%r81, %r81, %r5;
	add.s32 	%r80, %r80, %r5;
	add.s32 	%r79, %r79, 1;
	setp.ne.s32 	%p10, %r79, 0;
	@%p10 bra 	$L__BB0_10;
	add.s32 	%r82, %r81, 4;
$L__BB0_12:
	setp.lt.u32 	%p11, %r16, 3;
	@%p11 bra 	$L__BB0_15;
	add.s32 	%r30, %r1, -4;
	mul.wide.s32 	%rd40, %r5, 8;
$L__BB0_14:
	rem.s32 	%r60, %r82, %r15;
	add.s32 	%r61, %r30, %r82;
	rem.s32 	%r62, %r61, %r15;
	mul.wide.s32 	%rd28, %r60, 8;
	add.s64 	%rd29, %rd2, %rd28;
	ld.global.f64 	%fd16, [%rd29+8];
	mul.wide.s32 	%rd30, %r62, 8;
	add.s64 	%rd31, %rd2, %rd30;
	ld.global.f64 	%fd17, [%rd31+8];
	sub.f64 	%fd18, %fd16, %fd17;
	mul.f64 	%fd19, %fd18, 0d3FE0000000000000;
	div.rn.f64 	%fd20, %fd19, %fd1;
	mul.wide.s32 	%rd32, %r82, 8;
	add.s64 	%rd33, %rd3, %rd32;
	st.global.f64 	[%rd33], %fd20;
	add.s64 	%rd34, %rd1, %rd32;
	ld.global.f64 	%fd21, [%rd34];
	fma.rn.f64 	%fd22, %fd3, %fd20, %fd21;
	add.s64 	%rd35, %rd2, %rd32;
	st.global.f64 	[%rd35], %fd22;
	add.s32 	%r63, %r82, %r5;
	rem.s32 	%r64, %r63, %r15;
	add.s32 	%r65, %r61, %r5;
	rem.s32 	%r66, %r65, %r15;
	mul.wide.s32 	%rd36, %r64, 8;
	add.s64 	%rd37, %rd2, %rd36;
	ld.global.f64 	%fd23, [%rd37+8];
	mul.wide.s32 	%rd38, %r66, 8;
	add.s64 	%rd39, %rd2, %rd38;
	ld.global.f64 	%fd24, [%rd39+8];
	sub.f64 	%fd25, %fd23, %fd24;
	mul.f64 	%fd26, %fd25, 0d3FE0000000000000;
	div.rn.f64 	%fd27, %fd26, %fd1;
	add.s64 	%rd41, %rd33, %rd40;
	st.global.f64 	[%rd41], %fd27;
	add.s64 	%rd42, %rd34, %rd40;
	ld.global.f64 	%fd28, [%rd42];
	fma.rn.f64 	%fd29, %fd3, %fd27, %fd28;
	add.s64 	%rd43, %rd35, %rd40;
	st.global.f64 	[%rd43], %fd29;
	add.s32 	%r67, %r63, %r5;
	rem.s32 	%r68, %r67, %r15;
	add.s32 	%r69, %r65, %r5;
	rem.s32 	%r70, %r69, %r15;
	mul.wide.s32 	%rd44, %r68, 8;
	add.s64 	%rd45, %rd2, %rd44;
	ld.global.f64 	%fd30, [%rd45+8];
	mul.wide.s32 	%rd46, %r70, 8;
	add.s64 	%rd47, %rd2, %rd46;
	ld.global.f64 	%fd31, [%rd47+8];
	sub.f64 	%fd32, %fd30, %fd31;
	mul.f64 	%fd33, %fd32, 0d3FE0000000000000;
	div.rn.f64 	%fd34, %fd33, %fd1;
	add.s64 	%rd48, %rd41, %rd40;
	st.global.f64 	[%rd48], %fd34;
	add.s64 	%rd49, %rd42, %rd40;
	ld.global.f64 	%fd35, [%rd49];
	fma.rn.f64 	%fd36, %fd3, %fd34, %fd35;
	add.s64 	%rd50, %rd43, %rd40;
	st.global.f64 	[%rd50], %fd36;
	add.s32 	%r71, %r67, %r5;
	rem.s32 	%r72, %r71, %r15;
	add.s32 	%r73, %r69, %r5;
	rem.s32 	%r74, %r73, %r15;
	mul.wide.s32 	%rd51, %r72, 8;
	add.s64 	%rd52, %rd2, %rd51;
	ld.global.f64 	%fd37, [%rd52+8];
	mul.wide.s32 	%rd53, %r74, 8;
	add.s64 	%rd54, %rd2, %rd53;
	ld.global.f64 	%fd38, [%rd54+8];
	sub.f64 	%fd39, %fd37, %fd38;
	mul.f64 	%fd40, %fd39, 0d3FE0000000000000;
	div.rn.f64 	%fd41, %fd40, %fd1;
	add.s64 	%rd55, %rd48, %rd40;
	st.global.f64 	[%rd55], %fd41;
	add.s64 	%rd56, %rd49, %rd40;
	ld.global.f64 	%fd42, [%rd56];
	fma.rn.f64 	%fd43, %fd3, %fd41, %fd42;
	add.s64 	%rd57, %rd50, %rd40;
	st.global.f64 	[%rd57], %fd43;
	add.s32 	%r82, %r71, %r5;
	setp.lt.s32 	%p12, %r82, %r1;
	@%p12 bra 	$L__BB0_14;
$L__BB0_15:
	ret;

}
	// .globl	_Z9RK4_step22GF
.visible .entry _Z9RK4_step22GF(
	.param .align 8 .b8 _Z9RK4_step22GF_param_0[72]
)
{
	.reg .pred 	%p<7>;
	.reg .b32 	%r<63>;
	.reg .b64 	%rd<48>;
	.reg .b64 	%fd<40>;

	ld.param.f64 	%fd4, [_Z9RK4_step22GF_param_0+64];
	ld.param.f64 	%fd3, [_Z9RK4_step22GF_param_0+56];
	ld.param.u32 	%r24, [_Z9RK4_step22GF_param_0];
	ld.param.u64 	%rd7, [_Z9RK4_step22GF_param_0+32];
	ld.param.u64 	%rd5, [_Z9RK4_step22GF_param_0+16];
	ld.param.u64 	%rd4, [_Z9RK4_step22GF_param_0+8];
	cvta.to.global.u64 	%rd1, %rd4;
	cvta.to.global.u64 	%rd2, %rd5;
	cvta.to.global.u64 	%rd3, %rd7;
	mov.u32 	%r25, %ctaid.x;
	mov.u32 	%r26, %ntid.x;
	mul.lo.s32 	%r2, %r25, %r26;
	mov.u32 	%r3, %tid.x;
	add.s32 	%r60, %r2, %r3;
	mov.u32 	%r27, %nctaid.x;
	mul.lo.s32 	%r5, %r26, %r27;
	setp.ge.s32 	%p1, %r60, %r24;
	@%p1 bra 	$L__BB1_8;
	add.s32 	%r6, %r24, -2;
	mul.f64 	%fd2, %fd4, 0d3FE0000000000000;
	add.s32 	%r28, %r60, %r5;
	max.s32 	%r29, %r24, %r28;
	setp.lt.s32 	%p2, %r28, %r24;
	selp.u32 	%r30, 1, 0, %p2;
	add.s32 	%r31, %r28, %r30;
	sub.s32 	%r32, %r29, %r31;
	div.u32 	%r33, %r32, %r5;
	add.s32 	%r7, %r33, %r30;
	and.b32  	%r34, %r7, 3;
	setp.eq.s32 	%p3, %r34, 3;
	@%p3 bra 	$L__BB1_5;
	add.s32 	%r59, %r60, -4;
	add.s32 	%r35, %r24, %r3;
	add.s32 	%r58, %r35, %r2;
	add.s32 	%r36, %r7, 1;
	and.b32  	%r37, %r36, 3;
	neg.s32 	%r57, %r37;
$L__BB1_3:
	.pragma "nounroll";
	add.s32 	%r38, %r59, 4;
	mul.wide.s32 	%rd10, %r60, 8;
	add.s64 	%rd11, %rd2, %rd10;
	add.s64 	%rd12, %rd1, %rd10;
	add.s64 	%rd13, %rd3, %rd10;
	rem.s32 	%r39, %r38, %r6;
	add.s32 	%r40, %r58, -4;
	rem.s32 	%r41, %r40, %r6;
	mul.wide.s32 	%rd14, %r39, 8;
	add.s64 	%rd15, %rd2, %rd14;
	ld.global.f64 	%fd5, [%rd15+8];
	mul.wide.s32 	%rd16, %r41, 8;
	add.s64 	%rd17, %rd2, %rd16;
	ld.global.f64 	%fd6, [%rd17+8];
	sub.f64 	%fd7, %fd5, %fd6;
	mul.f64 	%fd8, %fd7, 0d3FE0000000000000;
	div.rn.f64 	%fd9, %fd8, %fd3;
	st.global.f64 	[%rd13], %fd9;
	ld.global.f64 	%fd10, [%rd12];
	fma.rn.f64 	%fd11, %fd2, %fd9, %fd10;
	st.global.f64 	[%rd11], %fd11;
	add.s32 	%r60, %r60, %r5;
	add.s32 	%r59, %r59, %r5;
	add.s32 	%r58, %r58, %r5;
	add.s32 	%r57, %r57, 1;
	setp.ne.s32 	%p4, %r57, 0;
	@%p4 bra 	$L__BB1_3;
	add.s32 	%r60, %r59, 4;
$L__BB1_5:
	setp.lt.u32 	%p5, %r7, 3;
	@%p5 bra 	$L__BB1_8;
	add.s32 	%r21, %r24, -4;
	mul.wide.s32 	%rd30, %r5, 8;
$L__BB1_7:
	rem.s32 	%r42, %r60, %r6;
	add.s32 	%r43, %r21, %r60;
	rem.s32 	%r44, %r43, %r6;
	mul.wide.s32 	%rd18, %r42, 8;
	add.s64 	%rd19, %rd2, %rd18;
	ld.global.f64 	%fd12, [%rd19+8];
	mul.wide.s32 	%rd20, %r44, 8;
	add.s64 	%rd21, %rd2, %rd20;
	ld.global.f64 	%fd13, [%rd21+8];
	sub.f64 	%fd14, %fd12, %fd13;
	mul.f64 	%fd15, %fd14, 0d3FE0000000000000;
	div.rn.f64 	%fd16, %fd15, %fd3;
	mul.wide.s32 	%rd22, %r60, 8;
	add.s64 	%rd23, %rd3, %rd22;
	st.global.f64 	[%rd23], %fd16;
	add.s64 	%rd24, %rd1, %rd22;
	ld.global.f64 	%fd17, [%rd24];
	fma.rn.f64 	%fd18, %fd2, %fd16, %fd17;
	add.s64 	%rd25, %rd2, %rd22;
	st.global.f64 	[%rd25], %fd18;
	add.s32 	%r45, %r60, %r5;
	rem.s32 	%r46, %r45, %r6;
	add.s32 	%r47, %r43, %r5;
	rem.s32 	%r48, %r47, %r6;
	mul.wide.s32 	%rd26, %r46, 8;
	add.s64 	%rd27, %rd2, %rd26;
	ld.global.f64 	%fd19, [%rd27+8];
	mul.wide.s32 	%rd28, %r48, 8;
	add.s64 	%rd29, %rd2, %rd28;
	ld.global.f64 	%fd20, [%rd29+8];
	sub.f64 	%fd21, %fd19, %fd20;
	mul.f64 	%fd22, %fd21, 0d3FE0000000000000;
	div.rn.f64 	%fd23, %fd22, %fd3;
	add.s64 	%rd31, %rd23, %rd30;
	st.global.f64 	[%rd31], %fd23;
	add.s64 	%rd32, %rd24, %rd30;
	ld.global.f64 	%fd24, [%rd32];
	fma.rn.f64 	%fd25, %fd2, %fd23, %fd24;
	add.s64 	%rd33, %rd25, %rd30;
	st.global.f64 	[%rd33], %fd25;
	add.s32 	%r49, %r45, %r5;
	rem.s32 	%r50, %r49, %r6;
	add.s32 	%r51, %r47, %r5;
	rem.s32 	%r52, %r51, %r6;
	mul.wide.s32 	%rd34, %r50, 8;
	add.s64 	%rd35, %rd2, %rd34;
	ld.global.f64 	%fd26, [%rd35+8];
	mul.wide.s32 	%rd36, %r52, 8;
	add.s64 	%rd37, %rd2, %rd36;
	ld.global.f64 	%fd27, [%rd37+8];
	sub.f64 	%fd28, %fd26, %fd27;
	mul.f64 	%fd29, %fd28, 0d3FE0000000000000;
	div.rn.f64 	%fd30, %fd29, %fd3;
	add.s64 	%rd38, %rd31, %rd30;
	st.global.f64 	[%rd38], %fd30;
	add.s64 	%rd39, %rd32, %rd30;
	ld.global.f64 	%fd31, [%rd39];
	fma.rn.f64 	%fd32, %fd2, %fd30, %fd31;
	add.s64 	%rd40, %rd33, %rd30;
	st.global.f64 	[%rd40], %fd32;
	add.s32 	%r53, %r49, %r5;
	rem.s32 	%r54, %r53, %r6;
	add.s32 	%r55, %r51, %r5;
	rem.s32 	%r56, %r55, %r6;
	mul.wide.s32 	%rd41, %r54, 8;
	add.s64 	%rd42, %rd2, %rd41;
	ld.global.f64 	%fd33, [%rd42+8];
	mul.wide.s32 	%rd43, %r56, 8;
	add.s64 	%rd44, %rd2, %rd43;
	ld.global.f64 	%fd34, [%rd44+8];
	sub.f64 	%fd35, %fd33, %fd34;
	mul.f64 	%fd36, %fd35, 0d3FE0000000000000;
	div.rn.f64 	%fd37, %fd36, %fd3;
	add.s64 	%rd45, %rd38, %rd30;
	st.global.f64 	[%rd45], %fd37;
	add.s64 	%rd46, %rd39, %rd30;
	ld.global.f64 	%fd38, [%rd46];
	fma.rn.f64 	%fd39, %fd2, %fd37, %fd38;
	add.s64 	%rd47, %rd40, %rd30;
	st.global.f64 	[%rd47], %fd39;
	add.s32 	%r60, %r53, %r5;
	setp.lt.s32 	%p6, %r60, %r24;
	@%p6 bra 	$L__BB1_7;
$L__BB1_8:
	ret;

}
	// .globl	_Z9RK4_step32GF
.visible .entry _Z9RK4_step32GF(
	.param .align 8 .b8 _Z9RK4_step32GF_param_0[72]
)
{
	.reg .pred 	%p<7>;
	.reg .b32 	%r<62>;
	.reg .b64 	%rd<45>;
	.reg .b64 	%fd<38>;

	ld.param.f64 	%fd1, [_Z9RK4_step32GF_param_0+56];
	ld.param.f64 	%fd2, [_Z9RK4_step32GF_param_0+64];
	ld.param.u32 	%r1, [_Z9RK4_step32GF_param_0];
	ld.param.u64 	%rd4, [_Z9RK4_step32GF_param_0+40];
	ld.param.u64 	%rd5, [_Z9RK4_step32GF_param_0+16];
	ld.param.u64 	%rd6, [_Z9RK4_step32GF_param_0+8];
	cvta.to.global.u64 	%rd1, %rd6;
	cvta.to.global.u64 	%rd2, %rd5;
	cvta.to.global.u64 	%rd3, %rd4;
	mov.u32 	%r24, %ctaid.x;
	mov.u32 	%r25, %ntid.x;
	mul.lo.s32 	%r2, %r24, %r25;
	mov.u32 	%r3, %tid.x;
	add.s32 	%r59, %r2, %r3;
	mov.u32 	%r26, %nctaid.x;
	mul.lo.s32 	%r5, %r25, %r26;
	setp.ge.s32 	%p1, %r59, %r1;
	@%p1 bra 	$L__BB2_8;
	add.s32 	%r6, %r1, -2;
	add.s32 	%r27, %r59, %r5;
	max.s32 	%r28, %r1, %r27;
	setp.lt.s32 	%p2, %r27, %r1;
	selp.u32 	%r29, 1, 0, %p2;
	add.s32 	%r30, %r27, %r29;
	sub.s32 	%r31, %r28, %r30;
	div.u32 	%r32, %r31, %r5;
	add.s32 	%r7, %r32, %r29;
	and.b32  	%r33, %r7, 3;
	setp.eq.s32 	%p3, %r33, 3;
	@%p3 bra 	$L__BB2_5;
	add.s32 	%r58, %r59, -4;
	add.s32 	%r34, %r1, %r3;
	add.s32 	%r57, %r34, %r2;
	add.s32 	%r35, %r7, 1;
	and.b32  	%r36, %r35, 3;
	neg.s32 	%r56, %r36;
$L__BB2_3:
	.pragma "nounroll";
	add.s32 	%r37, %r58, 4;
	mul.wide.s32 	%rd7, %r59, 8;
	add.s64 	%rd8, %rd2, %rd7;
	add.s64 	%rd9, %rd1, %rd7;
	add.s64 	%rd10, %rd3, %rd7;
	rem.s32 	%r38, %r37, %r6;
	add.s32 	%r39, %r57, -4;
	rem.s32 	%r40, %r39, %r6;
	mul.wide.s32 	%rd11, %r38, 8;
	add.s64 	%rd12, %rd2, %rd11;
	ld.global.f64 	%fd3, [%rd12+8];
	mul.wide.s32 	%rd13, %r40, 8;
	add.s64 	%rd14, %rd2, %rd13;
	ld.global.f64 	%fd4, [%rd14+8];
	sub.f64 	%fd5, %fd3, %fd4;
	mul.f64 	%fd6, %fd5, 0d3FE0000000000000;
	div.rn.f64 	%fd7, %fd6, %fd1;
	st.global.f64 	[%rd10], %fd7;
	ld.global.f64 	%fd8, [%rd9];
	fma.rn.f64 	%fd9, %fd2, %fd7, %fd8;
	st.global.f64 	[%rd8], %fd9;
	add.s32 	%r59, %r59, %r5;
	add.s32 	%r58, %r58, %r5;
	add.s32 	%r57, %r57, %r5;
	add.s32 	%r56, %r56, 1;
	setp.ne.s32 	%p4, %r56, 0;
	@%p4 bra 	$L__BB2_3;
	add.s32 	%r59, %r58, 4;
$L__BB2_5:
	setp.lt.u32 	%p5, %r7, 3;
	@%p5 bra 	$L__BB2_8;
	add.s32 	%r21, %r1, -4;
	mul.wide.s32 	%rd27, %r5, 8;
$L__BB2_7:
	rem.s32 	%r41, %r59, %r6;
	add.s32 	%r42, %r21, %r59;
	rem.s32 	%r43, %r42, %r6;
	mul.wide.s32 	%rd15, %r41, 8;
	add.s64 	%rd16, %rd2, %rd15;
	ld.global.f64 	%fd10, [%rd16+8];
	mul.wide.s32 	%rd17, %r43, 8;
	add.s64 	%rd18, %rd2, %rd17;
	ld.global.f64 	%fd11, [%rd18+8];
	sub.f64 	%fd12, %fd10, %fd11;
	mul.f64 	%fd13, %fd12, 0d3FE0000000000000;
	div.rn.f64 	%fd14, %fd13, %fd1;
	mul.wide.s32 	%rd19, %r59, 8;
	add.s64 	%rd20, %rd3, %rd19;
	st.global.f64 	[%rd20], %fd14;
	add.s64 	%rd21, %rd1, %rd19;
	ld.global.f64 	%fd15, [%rd21];
	fma.rn.f64 	%fd16, %fd2, %fd14, %fd15;
	add.s64 	%rd22, %rd2, %rd19;
	st.global.f64 	[%rd22], %fd16;
	add.s32 	%r44, %r59, %r5;
	rem.s32 	%r45, %r44, %r6;
	add.s32 	%r46, %r42, %r5;
	rem.s32 	%r47, %r46, %r6;
	mul.wide.s32 	%rd23, %r45, 8;
	add.s64 	%rd24, %rd2, %rd23;
	ld.global.f64 	%fd17, [%rd24+8];
	mul.wide.s32 	%rd25, %r47, 8;
	add.s64 	%rd26, %rd2, %rd25;
	ld.global.f64 	%fd18, [%rd26+8];
	sub.f64 	%fd19, %fd17, %fd18;
	mul.f64 	%fd20, %fd19, 0d3FE0000000000000;
	div.rn.f64 	%fd21, %fd20, %fd1;
	add.s64 	%rd28, %rd20, %rd27;
	st.global.f64 	[%rd28], %fd21;
	add.s64 	%rd29, %rd21, %rd27;
	ld.global.f64 	%fd22, [%rd29];
	fma.rn.f64 	%fd23, %fd2, %fd21, %fd22;
	add.s64 	%rd30, %rd22, %rd27;
	st.global.f64 	[%rd30], %fd23;
	add.s32 	%r48, %r44, %r5;
	rem.s32 	%r49, %r48, %r6;
	add.s32 	%r50, %r46, %r5;
	rem.s32 	%r51, %r50, %r6;
	mul.wide.s32 	%rd31, %r49, 8;
	add.s64 	%rd32, %rd2, %rd31;
	ld.global.f64 	%fd24, [%rd32+8];
	mul.wide.s32 	%rd33, %r51, 8;
	add.s64 	%rd34, %rd2, %rd33;
	ld.global.f64 	%fd25, [%rd34+8];
	sub.f64 	%fd26, %fd24, %fd25;
	mul.f64 	%fd27, %fd26, 0d3FE0000000000000;
	div.rn.f64 	%fd28, %fd27, %fd1;
	add.s64 	%rd35, %rd28, %rd27;
	st.global.f64 	[%rd35], %fd28;
	add.s64 	%rd36, %rd29, %rd27;
	ld.global.f64 	%fd29, [%rd36];
	fma.rn.f64 	%fd30, %fd2, %fd28, %fd29;
	add.s64 	%rd37, %rd30, %rd27;
	st.global.f64 	[%rd37], %fd30;
	add.s32 	%r52, %r48, %r5;
	rem.s32 	%r53, %r52, %r6;
	add.s32 	%r54, %r50, %r5;
	rem.s32 	%r55, %r54, %r6;
	mul.wide.s32 	%rd38, %r53, 8;
	add.s64 	%rd39, %rd2, %rd38;
	ld.global.f64 	%fd31, [%rd39+8];
	mul.wide.s32 	%rd40, %r55, 8;
	add.s64 	%rd41, %rd2, %rd40;
	ld.global.f64 	%fd32, [%rd41+8];
	sub.f64 	%fd33, %fd31, %fd32;
	mul.f64 	%fd34, %fd33, 0d3FE0000000000000;
	div.rn.f64 	%fd35, %fd34, %fd1;
	add.s64 	%rd42, %rd35, %rd27;
	st.global.f64 	[%rd42], %fd35;
	add.s64 	%rd43, %rd36, %rd27;
	ld.global.f64 	%fd36, [%rd43];
	fma.rn.f64 	%fd37, %fd2, %fd35, %fd36;
	add.s64 	%rd44, %rd37, %rd27;
	st.global.f64 	[%rd44], %fd37;
	add.s32 	%r59, %r52, %r5;
	setp.lt.s32 	%p6, %r59, %r1;
	@%p6 bra 	$L__BB2_7;
$L__BB2_8:
	ret;

}
	// .globl	_Z9RK4_step42GF
.visible .entry _Z9RK4_step42GF(
	.param .align 8 .b8 _Z9RK4_step42GF_param_0[72]
)
{
	.reg .pred 	%p<3>;
	.reg .b32 	%r<17>;
	.reg .b64 	%rd<30>;
	.reg .b64 	%fd<17>;

	ld.param.f64 	%fd3, [_Z9RK4_step42GF_param_0+64];
	ld.param.f64 	%fd2, [_Z9RK4_step42GF_param_0+56];
	ld.param.u64 	%rd18, [_Z9RK4_step42GF_param_0+48];
	ld.param.u64 	%rd17, [_Z9RK4_step42GF_param_0+40];
	ld.param.u64 	%rd16, [_Z9RK4_step42GF_param_0+32];
	ld.param.u64 	%rd15, [_Z9RK4_step42GF_param_0+24];
	ld.param.u64 	%rd14, [_Z9RK4_step42GF_param_0+16];
	ld.param.u64 	%rd13, [_Z9RK4_step42GF_param_0+8];
	ld.param.u32 	%r9, [_Z9RK4_step42GF_param_0];
	mov.u32 	%r10, %ctaid.x;
	mov.u32 	%r2, %ntid.x;
	mov.u32 	%r11, %tid.x;
	mad.lo.s32 	%r16, %r10, %r2, %r11;
	setp.ge.s32 	%p1, %r16, %r9;
	@%p1 bra 	$L__BB3_3;
	cvta.to.global.u64 	%rd7, %rd14;
	add.s32 	%r4, %r9, -2;
	add.s32 	%r5, %r9, -4;
	mul.f64 	%fd1, %fd3, 0d3FC5555555555555;
	mov.u32 	%r12, %nctaid.x;
	mul.lo.s32 	%r6, %r2, %r12;
	cvta.to.global.u64 	%rd8, %rd18;
	cvta.to.global.u64 	%rd9, %rd17;
	cvta.to.global.u64 	%rd10, %rd16;
	cvta.to.global.u64 	%rd11, %rd15;
	cvta.to.global.u64 	%rd12, %rd13;
$L__BB3_2:
	rem.s32 	%r13, %r16, %r4;
	add.s32 	%r14, %r5, %r16;
	rem.s32 	%r15, %r14, %r4;
	mul.wide.s32 	%rd19, %r13, 8;
	add.s64 	%rd20, %rd7, %rd19;
	ld.global.f64 	%fd4, [%rd20+8];
	mul.wide.s32 	%rd21, %r15, 8;
	add.s64 	%rd22, %rd7, %rd21;
	ld.global.f64 	%fd5, [%rd22+8];
	sub.f64 	%fd6, %fd4, %fd5;
	mul.f64 	%fd7, %fd6, 0d3FE0000000000000;
	div.rn.f64 	%fd8, %fd7, %fd2;
	mul.wide.s32 	%rd23, %r16, 8;
	add.s64 	%rd24, %rd8, %rd23;
	st.global.f64 	[%rd24], %fd8;
	add.s64 	%rd25, %rd12, %rd23;
	ld.global.f64 	%fd9, [%rd25];
	add.s64 	%rd26, %rd11, %rd23;
	ld.global.f64 	%fd10, [%rd26];
	add.s64 	%rd27, %rd10, %rd23;
	ld.global.f64 	%fd11, [%rd27];
	fma.rn.f64 	%fd12, %fd11, 0d4000000000000000, %fd10;
	add.s64 	%rd28, %rd9, %rd23;
	ld.global.f64 	%fd13, [%rd28];
	fma.rn.f64 	%fd14, %fd13, 0d4000000000000000, %fd12;
	add.f64 	%fd15, %fd8, %fd14;
	fma.rn.f64 	%fd16, %fd1, %fd15, %fd9;
	add.s64 	%rd29, %rd7, %rd23;
	st.global.f64 	[%rd29], %fd16;
	add.s32 	%r16, %r16, %r6;
	setp.lt.s32 	%p2, %r16, %r9;
	@%p2 bra 	$L__BB3_2;
$L__BB3_3:
	ret;

}


// ===== COMPILED SASS (sm_100) =====

	.target	sm_100

	.elftype	@"ET_EXEC"


//--------------------- .note.nv.tkinfo           --------------------------
	.section	.note.nv.tkinfo,"",@"SHT_NOTE"
	.sectionflags	@"SHF_NOTE_NV_TKINFO"
	.tkinfo
        /*0018*/ 	.word	0x00000002
        /*0030*/ 	.string	""
        /*0030*/ 	.string	"ptxas"
        /*0030*/ 	.string	"Cuda compilation tools, release 13.0, V13.0.88"
        /*0030*/ 	.string	"Build cuda_13.0.r13.0/compiler.36424714_0"
        /*0030*/ 	.string	"-arch sm_100 -m 64 "



//--------------------- .note.nv.cuinfo           --------------------------
	.section	.note.nv.cuinfo,"",@"SHT_NOTE"
	.sectionflags	@"SHF_NOTE_NV_CUINFO"
        /*0018*/ 	.short	0x0002
        /*001a*/ 	.short	0x0064
        /*001c*/ 	.short	0x0082
	.zero		2


//--------------------- .nv.info                  --------------------------
	.section	.nv.info,"",@"SHT_CUDA_INFO"
	.align	4


	//----- nvinfo : EIATTR_REGCOUNT
	.align		4
        /*0000*/ 	.byte	0x04, 0x2f
        /*0002*/ 	.short	(.L_1 - .L_0)
	.align		4
.L_0:
        /*0004*/ 	.word	index@(_Z9RK4_step12GF)
        /*0008*/ 	.word	0x0000002c


	//----- nvinfo : EIATTR_FRAME_SIZE
	.align		4
.L_1:
        /*000c*/ 	.byte	0x04, 0x11
        /*000e*/ 	.short	(.L_3 - .L_2)
	.align		4
.L_2:
        /*0010*/ 	.word	index@($__internal_3_$__cuda_sm20_div_rn_f64_full)
        /*0014*/ 	.word	0x00000000


	//----- nvinfo : EIATTR_FRAME_SIZE
	.align		4
.L_3:
        /*0018*/ 	.byte	0x04, 0x11
        /*001a*/ 	.short	(.L_5 - .L_4)
	.align		4
.L_4:
        /*001c*/ 	.word	index@(_Z9RK4_step12GF)
        /*0020*/ 	.word	0x00000000


	//----- nvinfo : EIATTR_REGCOUNT
	.align		4
.L_5:
        /*0024*/ 	.byte	0x04, 0x2f
        /*0026*/ 	.short	(.L_7 - .L_6)
	.align		4
.L_6:
        /*0028*/ 	.word	index@(_Z9RK4_step22GF)
        /*002c*/ 	.word	0x00000030


	//----- nvinfo : EIATTR_FRAME_SIZE
	.align		4
.L_7:
        /*0030*/ 	.byte	0x04, 0x11
        /*0032*/ 	.short	(.L_9 - .L_8)
	.align		4
.L_8:
        /*0034*/ 	.word	index@($__internal_2_$__cuda_sm20_div_rn_f64_full)
        /*0038*/ 	.word	0x00000000


	//----- nvinfo : EIATTR_FRAME_SIZE
	.align		4
.L_9:
        /*003c*/ 	.byte	0x04, 0x11
        /*003e*/ 	.short	(.L_11 - .L_10)
	.align		4
.L_10:
        /*0040*/ 	.word	index@(_Z9RK4_step22GF)
        /*0044*/ 	.word	0x00000000


	//----- nvinfo : EIATTR_REGCOUNT
	.align		4
.L_11:
        /*0048*/ 	.byte	0x04, 0x2f
        /*004a*/ 	.short	(.L_13 - .L_12)
	.align		4
.L_12:
        /*004c*/ 	.word	index@(_Z9RK4_step32GF)
        /*0050*/ 	.word	0x0000002e


	//----- nvinfo : EIATTR_FRAME_SIZE
	.align		4
.L_13:
        /*0054*/ 	.byte	0x04, 0x11
        /*0056*/ 	.short	(.L_15 - .L_14)
	.align		4
.L_14:
        /*0058*/ 	.word	index@($__internal_1_$__cuda_sm20_div_rn_f64_full)
        /*005c*/ 	.word	0x00000000


	//----- nvinfo : EIATTR_FRAME_SIZE
	.align		4
.L_15:
        /*0060*/ 	.byte	0x04, 0x11
        /*0062*/ 	.short	(.L_17 - .L_16)
	.align		4
.L_16:
        /*0064*/ 	.word	index@(_Z9RK4_step32GF)
        /*0068*/ 	.word	0x00000000


	//----- nvinfo : EIATTR_REGCOUNT
	.align		4
.L_17:
        /*006c*/ 	.byte	0x04, 0x2f
        /*006e*/ 	.short	(.L_19 - .L_18)
	.align		4
.L_18:
        /*0070*/ 	.word	index@(_Z9RK4_step42GF)
        /*0074*/ 	.word	0x0000002c


	//----- nvinfo : EIATTR_FRAME_SIZE
	.align		4
.L_19:
        /*0078*/ 	.byte	0x04, 0x11
        /*007a*/ 	.short	(.L_21 - .L_20)
	.align		4
.L_20:
        /*007c*/ 	.word	index@($__internal_0_$__cuda_sm20_div_rn_f64_full)
        /*0080*/ 	.word	0x00000000


	//----- nvinfo : EIATTR_FRAME_SIZE
	.align		4
.L_21:
        /*0084*/ 	.byte	0x04, 0x11
        /*0086*/ 	.short	(.L_23 - .L_22)
	.align		4
.L_22:
        /*0088*/ 	.word	index@(_Z9RK4_step42GF)
        /*008c*/ 	.word	0x00000000


	//----- nvinfo : EIATTR_MIN_STACK_SIZE
	.align		4
.L_23:
        /*0090*/ 	.byte	0x04, 0x12
        /*0092*/ 	.short	(.L_25 - .L_24)
	.align		4
.L_24:
        /*0094*/ 	.word	index@(_Z9RK4_step42GF)
        /*0098*/ 	.word	0x00000000


	//----- nvinfo : EIATTR_MIN_STACK_SIZE
	.align		4
.L_25:
        /*009c*/ 	.byte	0x04, 0x12
        /*009e*/ 	.short	(.L_27 - .L_26)
	.align		4
.L_26:
        /*00a0*/ 	.word	index@(_Z9RK4_step32GF)
        /*00a4*/ 	.word	0x00000000


	//----- nvinfo : EIATTR_MIN_STACK_SIZE
	.align		4
.L_27:
        /*00a8*/ 	.byte	0x04, 0x12
        /*00aa*/ 	.short	(.L_29 - .L_28)
	.align		4
.L_28:
        /*00ac*/ 	.word	index@(_Z9RK4_step22GF)
        /*00b0*/ 	.word	0x00000000


	//----- nvinfo : EIATTR_MIN_STACK_SIZE
	.align		4
.L_29:
        /*00b4*/ 	.byte	0x04, 0x12
        /*00b6*/ 	.short	(.L_31 - .L_30)
	.align		4
.L_30:
        /*00b8*/ 	.word	index@(_Z9RK4_step12GF)
        /*00bc*/ 	.word	0x00000000
.L_31:


//--------------------- .nv.compat                --------------------------
	.section	.nv.compat,"",@"SHT_CUDA_COMPAT_INFO"
	.align	4
        /*0000*/ 	.byte	0x02, 0x09, 0x00, 0x00, 0x02, 0x02, 0x01, 0x00, 0x02, 0x05, 0x05, 0x00, 0x03, 0x07, 0x01, 0x01
        /*0010*/ 	.byte	0x02, 0x03, 0x00, 0x00, 0x02, 0x06, 0x01, 0x00, 0x04, 0x0b, 0x08, 0x00, 0x01, 0x00, 0x00, 0x00
        /*0020*/ 	.byte	0x00, 0x00, 0x00, 0x00


//--------------------- .nv.info._Z9RK4_step42GF  --------------------------
	.section	.nv.info._Z9RK4_step42GF,"",@"SHT_CUDA_INFO"
	.sectionflags	@""
	.align	4


	//----- nvinfo : EIATTR_CUDA_API_VERSION
	.align		4
        /*0000*/ 	.byte	0x04, 0x37
        /*0002*/ 	.short	(.L_33 - .L_32)
.L_32:
        /*0004*/ 	.word	0x00000082


	//----- nvinfo : EIATTR_KPARAM_INFO
	.align		4
.L_33:
        /*0008*/ 	.byte	0x04, 0x17
        /*000a*/ 	.short	(.L_35 - .L_34)
.L_34:
        /*000c*/ 	.word	0x00000000
        /*0010*/ 	.short	0x0000
        /*0012*/ 	.short	0x0000
        /*0014*/ 	.byte	0x00, 0xf0, 0x21, 0x01


	//----- nvinfo : EIATTR_SPARSE_MMA_MASK
	.align		4
.L_35:
        /*0018*/ 	.byte	0x03, 0x50
        /*001a*/ 	.short	0x0000


	//----- nvinfo : EIATTR_MAXREG_COUNT
	.align		4
        /*001c*/ 	.byte	0x03, 0x1b
        /*001e*/ 	.short	0x00ff


	//----- nvinfo : EIATTR_MERCURY_ISA_VERSION
	.align		4
        /*0020*/ 	.byte	0x03, 0x5f
        /*0022*/ 	.short	0x0101


	//----- nvinfo : EIATTR_VRC_CTA_INIT_COUNT
	.align		4
        /*0024*/ 	.byte	0x02, 0x4a
	.zero		1
	.zero		1


	//----- nvinfo : EIATTR_EXIT_INSTR_OFFSETS
	.align		4
        /*0028*/ 	.byte	0x04, 0x1c
        /*002a*/ 	.short	(.L_37 - .L_36)


	//   ....[0]....
.L_36:
        /*002c*/ 	.word	0x00000070


	//   ....[1]....
        /*0030*/ 	.word	0x000006c0


	//----- nvinfo : EIATTR_CRS_STACK_SIZE
	.align		4
.L_37:
        /*0034*/ 	.byte	0x04, 0x1e
        /*0036*/ 	.short	(.L_39 - .L_38)
.L_38:
        /*0038*/ 	.word	0x00000000


	//----- nvinfo : EIATTR_CBANK_PARAM_SIZE
	.align		4
.L_39:
        /*003c*/ 	.byte	0x03, 0x19
        /*003e*/ 	.short	0x0048


	//----- nvinfo : EIATTR_PARAM_CBANK
	.align		4
        /*0040*/ 	.byte	0x04, 0x0a
        /*0042*/ 	.short	(.L_41 - .L_40)
	.align		4
.L_40:
        /*0044*/ 	.word	index@(.nv.constant0._Z9RK4_step42GF)
        /*0048*/ 	.short	0x0380
        /*004a*/ 	.short	0x0048


	//----- nvinfo : EIATTR_SW_WAR
	.align		4
.L_41:
        /*004c*/ 	.byte	0x04, 0x36
        /*004e*/ 	.short	(.L_43 - .L_42)
.L_42:
        /*0050*/ 	.word	0x00000008
.L_43:


//--------------------- .nv.info._Z9RK4_step32GF  --------------------------
	.section	.nv.info._Z9RK4_step32GF,"",@"SHT_CUDA_INFO"
	.sectionflags	@""
	.align	4


	//----- nvinfo : EIATTR_CUDA_API_VERSION
	.align		4
        /*0000*/ 	.byte	0x04, 0x37
        /*0002*/ 	.short	(.L_45 - .L_44)
.L_44:
        /*0004*/ 	.word	0x00000082


	//----- nvinfo : EIATTR_KPARAM_INFO
	.align		4
.L_45:
        /*0008*/ 	.byte	0x04, 0x17
        /*000a*/ 	.short	(.L_47 - .L_46)
.L_46:
        /*000c*/ 	.word	0x00000000
        /*0010*/ 	.short	0x0000
        /*0012*/ 	.short	0x0000
        /*0014*/ 	.byte	0x00, 0xf0, 0x21, 0x01


	//----- nvinfo : EIATTR_SPARSE_MMA_MASK
	.align		4
.L_47:
        /*0018*/ 	.byte	0x03, 0x50
        /*001a*/ 	.short	0x0000


	//----- nvinfo : EIATTR_MAXREG_COUNT
	.align		4
        /*001c*/ 	.byte	0x03, 0x1b
        /*001e*/ 	.short	0x00ff


	//----- nvinfo : EIATTR_MERCURY_ISA_VERSION
	.align		4
        /*0020*/ 	.byte	0x03, 0x5f
        /*0022*/ 	.short	0x0101


	//----- nvinfo : EIATTR_VRC_CTA_INIT_COUNT
	.align		4
        /*0024*/ 	.byte	0x02, 0x4a
	.zero		1
	.zero		1


	//----- nvinfo : EIATTR_EXIT_INSTR_OFFSETS
	.align		4
        /*0028*/ 	.byte	0x04, 0x1c
        /*002a*/ 	.short	(.L_49 - .L_48)


	//   ....[0]....
.L_48:
        /*002c*/ 	.word	0x000000a0


	//   ....[1]....
        /*0030*/ 	.word	0x00000900


	//   ....[2]....
        /*0034*/ 	.word	0x00001ae0


	//----- nvinfo : EIATTR_CRS_STACK_SIZE
	.align		4
.L_49:
        /*0038*/ 	.byte	0x04, 0x1e
        /*003a*/ 	.short	(.L_51 - .L_50)
.L_50:
        /*003c*/ 	.word	0x00000000


	//----- nvinfo : EIATTR_CBANK_PARAM_SIZE
	.align		4
.L_51:
        /*0040*/ 	.byte	0x03, 0x19
        /*0042*/ 	.short	0x0048


	//----- nvinfo : EIATTR_PARAM_CBANK
	.align		4
        /*0044*/ 	.byte	0x04, 0x0a
        /*0046*/ 	.short	(.L_53 - .L_52)
	.align		4
.L_52:
        /*0048*/ 	.word	index@(.nv.constant0._Z9RK4_step32GF)
        /*004c*/ 	.short	0x0380
        /*004e*/ 	.short	0x0048


	//----- nvinfo : EIATTR_SW_WAR
	.align		4
.L_53:
        /*0050*/ 	.byte	0x04, 0x36
        /*0052*/ 	.short	(.L_55 - .L_54)
.L_54:
        /*0054*/ 	.word	0x00000008
.L_55:


//--------------------- .nv.info._Z9RK4_step22GF  --------------------------
	.section	.nv.info._Z9RK4_step22GF,"",@"SHT_CUDA_INFO"
	.sectionflags	@""
	.align	4


	//----- nvinfo : EIATTR_CUDA_API_VERSION
	.align		4
        /*0000*/ 	.byte	0x04, 0x37
        /*0002*/ 	.short	(.L_57 - .L_56)
.L_56:
        /*0004*/ 	.word	0x00000082


	//----- nvinfo : EIATTR_KPARAM_INFO
	.align		4
.L_57:
        /*0008*/ 	.byte	0x04, 0x17
        /*000a*/ 	.short	(.L_59 - .L_58)
.L_58:
        /*000c*/ 	.word	0x00000000
        /*0010*/ 	.short	0x0000
        /*0012*/ 	.short	0x0000
        /*0014*/ 	.byte	0x00, 0xf0, 0x21, 0x01


	//----- nvinfo : EIATTR_SPARSE_MMA_MASK
	.align		4
.L_59:
        /*0018*/ 	.byte	0x03, 0x50
        /*001a*/ 	.short	0x0000


	//----- nvinfo : EIATTR_MAXREG_COUNT
	.align		4
        /*001c*/ 	.byte	0x03, 0x1b
        /*001e*/ 	.short	0x00ff


	//----- nvinfo : EIATTR_MERCURY_ISA_VERSION
	.align		4
        /*0020*/ 	.byte	0x03, 0x5f
        /*0022*/ 	.short	0x0101


	//----- nvinfo : EIATTR_VRC_CTA_INIT_COUNT
	.align		4
        /*0024*/ 	.byte	0x02, 0x4a
	.zero		1
	.zero		1


	//----- nvinfo : EIATTR_EXIT_INSTR_OFFSETS
	.align		4
        /*0028*/ 	.byte	0x04, 0x1c
        /*002a*/ 	.short	(.L_61 - .L_60)


	//   ....[0]....
.L_60:
        /*002c*/ 	.word	0x000000a0


	//   ....[1]....
        /*0030*/ 	.word	0x000008e0


	//   ....[2]....
        /*0034*/ 	.word	0x00001a60


	//----- nvinfo : EIATTR_CRS_STACK_SIZE
	.align		4
.L_61:
        /*0038*/ 	.byte	0x04, 0x1e
        /*003a*/ 	.short	(.L_63 - .L_62)
.L_62:
        /*003c*/ 	.word	0x00000000


	//----- nvinfo : EIATTR_CBANK_PARAM_SIZE
	.align		4
.L_63:
        /*0040*/ 	.byte	0x03, 0x19
        /*0042*/ 	.short	0x0048


	//----- nvinfo : EIATTR_PARAM_CBANK
	.align		4
        /*0044*/ 	.byte	0x04, 0x0a
        /*0046*/ 	.short	(.L_65 - .L_64)
	.align		4
.L_64:
        /*0048*/ 	.word	index@(.nv.constant0._Z9RK4_step22GF)
        /*004c*/ 	.short	0x0380
        /*004e*/ 	.short	0x0048


	//----- nvinfo : EIATTR_SW_WAR
	.align		4
.L_65:
        /*0050*/ 	.byte	0x04, 0x36
        /*0052*/ 	.short	(.L_67 - .L_66)
.L_66:
        /*0054*/ 	.word	0x00000008
.L_67:


//--------------------- .nv.info._Z9RK4_step12GF  --------------------------
	.section	.nv.info._Z9RK4_step12GF,"",@"SHT_CUDA_INFO"
	.sectionflags	@""
	.align	4


	//----- nvinfo : EIATTR_CUDA_API_VERSION
	.align		4
        /*0000*/ 	.byte	0x04, 0x37
        /*0002*/ 	.short	(.L_69 - .L_68)
.L_68:
        /*0004*/ 	.word	0x00000082


	//----- nvinfo : EIATTR_KPARAM_INFO
	.align		4
.L_69:
        /*0008*/ 	.byte	0x04, 0x17
        /*000a*/ 	.short	(.L_71 - .L_70)
.L_70:
        /*000c*/ 	.word	0x00000000
        /*0010*/ 	.short	0x0000
        /*0012*/ 	.short	0x0000
        /*0014*/ 	.byte	0x00, 0xf0, 0x21, 0x01


	//----- nvinfo : EIATTR_SPARSE_MMA_MASK
	.align		4
.L_71:
        /*0018*/ 	.byte	0x03, 0x50
        /*001a*/ 	.short	0x0000


	//----- nvinfo : EIATTR_MAXREG_COUNT
	.align		4
        /*001c*/ 	.byte	0x03, 0x1b
        /*001e*/ 	.short	0x00ff


	//----- nvinfo : EIATTR_NUM_BARRIERS
	.align		4
        /*0020*/ 	.byte	0x02, 0x4c
        /*0022*/ 	.byte	0x01
	.zero		1


	//----- nvinfo : EIATTR_MERCURY_ISA_VERSION
	.align		4
        /*0024*/ 	.byte	0x03, 0x5f
        /*0026*/ 	.short	0x0101


	//----- nvinfo : EIATTR_VRC_CTA_INIT_COUNT
	.align		4
        /*0028*/ 	.byte	0x02, 0x4a
	.zero		1
	.zero		1


	//----- nvinfo : EIATTR_EXIT_INSTR_OFFSETS
	.align		4
        /*002c*/ 	.byte	0x04, 0x1c
        /*002e*/ 	.short	(.L_73 - .L_72)


	//   ....[0]....
.L_72:
        /*0030*/ 	.word	0x00000530


	//   ....[1]....
        /*0034*/ 	.word	0x00000d60


	//   ....[2]....
        /*0038*/ 	.word	0x00001eb0


	//----- nvinfo : EIATTR_CRS_STACK_SIZE
	.align		4
.L_73:
        /*003c*/ 	.byte	0x04, 0x1e
        /*003e*/ 	.short	(.L_75 - .L_74)
.L_74:
        /*0040*/ 	.word	0x00000000


	//----- nvinfo : EIATTR_CBANK_PARAM_SIZE
	.align		4
.L_75:
        /*0044*/ 	.byte	0x03, 0x19
        /*0046*/ 	.short	0x0048


	//----- nvinfo : EIATTR_PARAM_CBANK
	.align		4
        /*0048*/ 	.byte	0x04, 0x0a
        /*004a*/ 	.short	(.L_77 - .L_76)
	.align		4
.L_76:
        /*004c*/ 	.word	index@(.nv.constant0._Z9RK4_step12GF)
        /*0050*/ 	.short	0x0380
        /*0052*/ 	.short	0x0048


	//----- nvinfo : EIATTR_SW_WAR
	.align		4
.L_77:
        /*0054*/ 	.byte	0x04, 0x36
        /*0056*/ 	.short	(.L_79 - .L_78)
.L_78:
        /*0058*/ 	.word	0x00000008
.L_79:


//--------------------- .nv.callgraph             --------------------------
	.section	.nv.callgraph,"",@"SHT_CUDA_CALLGRAPH"
	.align	4
	.sectionentsize	8
	.align		4
        /*0000*/ 	.word	0x00000000
	.align		4
        /*0004*/ 	.word	0xffffffff
	.align		4
        /*0008*/ 	.word	0x00000000
	.align		4
        /*000c*/ 	.word	0xfffffffe
	.align		4
        /*0010*/ 	.word	0x00000000
	.align		4
        /*0014*/ 	.word	0xfffffffd
	.align		4
        /*0018*/ 	.word	0x00000000
	.align		4
        /*001c*/ 	.word	0xfffffffc


//--------------------- .text._Z9RK4_step42GF     --------------------------
	.section	.text._Z9RK4_step42GF,"ax",@progbits
	.align	128
        .global         _Z9RK4_step42GF
        .type           _Z9RK4_step42GF,@function
        .size           _Z9RK4_step42GF,(.L_x_78 - _Z9RK4_step42GF)
        .other          _Z9RK4_step42GF,@"STO_CUDA_ENTRY STV_DEFAULT"
_Z9RK4_step42GF:
.text._Z9RK4_step42GF:
[----:B------:R-:W-:Y:S01]  /*0000*/  LDC R1, c[0x0][0x37c] ;  /* 0x0000df00ff017b82 */ /* 0x000fe20000000800 */
[----:B------:R-:W0:Y:S07]  /*0010*/  S2R R3, SR_TID.X ;  /* 0x0000000000037919 */ /* 0x000e2e0000002100 */
[----:B------:R-:W0:Y:S08]  /*0020*/  S2UR UR4, SR_CTAID.X ;  /* 0x00000000000479c3 */ /* 0x000e300000002500 */
[----:B------:R-:W0:Y:S08]  /*0030*/  LDC R6, c[0x0][0x360] ;  /* 0x0000d800ff067b82 */ /* 0x000e300000000800 */
[----:B------:R-:W1:Y:S01]  /*0040*/  LDC R4, c[0x0][0x380] ;  /* 0x0000e000ff047b82 */ /* 0x000e620000000800 */
[----:B0-----:R-:W-:-:S05]  /*0050*/  IMAD R3, R6, UR4, R3 ;  /* 0x0000000406037c24 */ /* 0x001fca000f8e0203 */
[----:B-1----:R-:W-:-:S13]  /*0060*/  ISETP.GE.AND P0, PT, R3, R4, PT ;  /* 0x000000040300720c */ /* 0x002fda0003f06270 */
[----:B------:R-:W-:Y:S05]  /*0070*/  @P0 EXIT ;  /* 0x000000000000094d */ /* 0x000fea0003800000 */
[----:B------:R-:W0:Y:S01]  /*0080*/  LDCU.64 UR8, c[0x0][0x3c0] ;  /* 0x00007800ff0877ac */ /* 0x000e220008000a00 */
[----:B------:R-:W1:Y:S01]  /*0090*/  LDC R2, c[0x0][0x380] ;  /* 0x0000e000ff027b82 */ /* 0x000e620000000800 */
[----:B------:R-:W-:Y:S01]  /*00a0*/  IMAD.MOV.U32 R14, RZ, RZ, 0x55555555 ;  /* 0x55555555ff0e7424 */ /* 0x000fe200078e00ff */
[----:B------:R-:W2:Y:S01]  /*00b0*/  LDCU UR4, c[0x0][0x370] ;  /* 0x00006e00ff0477ac */ /* 0x000ea20008000800 */
[----:B------:R-:W-:Y:S02]  /*00c0*/  IMAD.MOV.U32 R15, RZ, RZ, 0x3fc55555 ;  /* 0x3fc55555ff0f7424 */ /* 0x000fe400078e00ff */
[----:B------:R-:W-:Y:S01]  /*00d0*/  VIADD R4, R4, 0xfffffffe ;  /* 0xfffffffe04047836 */ /* 0x000fe20000000000 */
[----:B------:R-:W3:Y:S02]  /*00e0*/  LDCU.64 UR6, c[0x0][0x358] ;  /* 0x00006b00ff0677ac */ /* 0x000ee40008000a00 */
[----:B------:R-:W4:Y:S01]  /*00f0*/  LDC.64 R30, c[0x0][0x3b8] ;  /* 0x0000ee00ff1e7b82 */ /* 0x000f220000000a00 */
[----:B------:R-:W1:Y:S01]  /*0100*/  LDCU UR10, c[0x0][0x380] ;  /* 0x00007000ff0a77ac */ /* 0x000e620008000800 */
[----:B------:R-:W1:Y:S06]  /*0110*/  LDCU UR5, c[0x0][0x3bc] ;  /* 0x00007780ff0577ac */ /* 0x000e6c0008000800 */
[----:B------:R-:W1:Y:S01]  /*0120*/  LDC.64 R28, c[0x0][0x390] ;  /* 0x0000e400ff1c7b82 */ /* 0x000e620000000a00 */
[----:B0-----:R-:W-:Y:S01]  /*0130*/  DMUL R14, R14, UR8 ;  /* 0x000000080e0e7c28 */ /* 0x001fe20008000000 */
[----:B--2---:R-:W-:-:S06]  /*0140*/  IMAD R6, R6, UR4, RZ ;  /* 0x0000000406067c24 */ /* 0x004fcc000f8e02ff */
[----:B------:R-:W0:Y:S08]  /*0150*/  LDC.64 R26, c[0x0][0x3b0] ;  /* 0x0000ec00ff1a7b82 */ /* 0x000e300000000a00 */
[----:B------:R-:W2:Y:S08]  /*0160*/  LDC.64 R24, c[0x0][0x388] ;  /* 0x0000e200ff187b82 */ /* 0x000eb00000000a00 */
[----:B------:R-:W0:Y:S08]  /*0170*/  LDC.64 R22, c[0x0][0x3a0] ;  /* 0x0000e800ff167b82 */ /* 0x000e300000000a00 */
[----:B------:R-:W0:Y:S08]  /*0180*/  LDC.64 R20, c[0x0][0x3a8] ;  /* 0x0000ea00ff147b82 */ /* 0x000e300000000a00 */
[----:B------:R-:W0:Y:S08]  /*0190*/  LDC.64 R18, c[0x0][0x390] ;  /* 0x0000e400ff127b82 */ /* 0x000e300000000a00 */
[----:B-1-34-:R-:W0:Y:S02]  /*01a0*/  LDC.64 R16, c[0x0][0x398] ;  /* 0x0000e600ff107b82 */ /* 0x01ae240000000a00 */
.L_x_2:
[-C--:B------:R-:W-:Y:S02]  /*01b0*/  IABS R7, R4.reuse ;  /* 0x0000000400077213 */ /* 0x080fe40000000000 */
[----:B------:R-:W-:Y:S02]  /*01c0*/  IADD3 R5, PT, PT, R3, -0x4, R2 ;  /* 0xfffffffc03057810 */ /* 0x000fe40007ffe002 */
[----:B-1----:R-:W1:Y:S01]  /*01d0*/  I2F.RP R0, R7 ;  /* 0x0000000700007306 */ /* 0x002e620000209400 */
[----:B------:R-:W-:Y:S02]  /*01e0*/  IABS R12, R4 ;  /* 0x00000004000c7213 */ /* 0x000fe40000000000 */
[----:B------:R-:W-:-:S05]  /*01f0*/  IABS R13, R5 ;  /* 0x00000005000d7213 */ /* 0x000fca0000000000 */
[----:B-1----:R-:W1:Y:S02]  /*0200*/  MUFU.RCP R0, R0 ;  /* 0x0000000000007308 */ /* 0x002e640000001000 */
[----:B-1----:R-:W-:-:S06]  /*0210*/  VIADD R8, R0, 0xffffffe ;  /* 0x0ffffffe00087836 */ /* 0x002fcc0000000000 */
[----:B------:R1:W3:Y:S02]  /*0220*/  F2I.FTZ.U32.TRUNC.NTZ R9, R8 ;  /* 0x0000000800097305 */ /* 0x0002e4000021f000 */
[----:B-1----:R-:W-:Y:S02]  /*0230*/  IMAD.MOV.U32 R8, RZ, RZ, RZ ;  /* 0x000000ffff087224 */ /* 0x002fe400078e00ff */
[----:B---3--:R-:W-:-:S04]  /*0240*/  IMAD.MOV R10, RZ, RZ, -R9 ;  /* 0x000000ffff0a7224 */ /* 0x008fc800078e0a09 */
[----:B------:R-:W-:Y:S01]  /*0250*/  IMAD R11, R10, R7, RZ ;  /* 0x000000070a0b7224 */ /* 0x000fe200078e02ff */
[----:B------:R-:W-:-:S03]  /*0260*/  IABS R10, R3 ;  /* 0x00000003000a7213 */ /* 0x000fc60000000000 */
[----:B------:R-:W-:Y:S01]  /*0270*/  IMAD.HI.U32 R9, R9, R11, R8 ;  /* 0x0000000b09097227 */ /* 0x000fe200078e0008 */
[----:B------:R-:W-:-:S03]  /*0280*/  MOV R8, R10 ;  /* 0x0000000a00087202 */ /* 0x000fc60000000f00 */
[----:B------:R-:W-:Y:S02]  /*0290*/  IMAD.MOV.U32 R10, RZ, RZ, R13 ;  /* 0x000000ffff0a7224 */ /* 0x000fe400078e000d */
[----:B------:R-:W-:-:S04]  /*02a0*/  IMAD.HI.U32 R0, R9, R8, RZ ;  /* 0x0000000809007227 */ /* 0x000fc800078e00ff */
[----:B------:R-:W-:Y:S02]  /*02b0*/  IMAD.MOV R11, RZ, RZ, -R12 ;  /* 0x000000ffff0b7224 */ /* 0x000fe400078e0a0c */
[----:B------:R-:W-:-:S04]  /*02c0*/  IMAD.HI.U32 R9, R9, R10, RZ ;  /* 0x0000000a09097227 */ /* 0x000fc800078e00ff */
[-C--:B------:R-:W-:Y:S02]  /*02d0*/  IMAD R0, R0, R11.reuse, R8 ;  /* 0x0000000b00007224 */ /* 0x080fe400078e0208 */
[----:B------:R-:W-:-:S03]  /*02e0*/  IMAD R9, R9, R11, R10 ;  /* 0x0000000b09097224 */ /* 0x000fc600078e020a */
[C---:B------:R-:W-:Y:S02]  /*02f0*/  ISETP.GT.U32.AND P0, PT, R7.reuse, R0, PT ;  /* 0x000000000700720c */ /* 0x040fe40003f04070 */
[----:B------:R-:W-:-:S11]  /*0300*/  ISETP.GT.U32.AND P1, PT, R7, R9, PT ;  /* 0x000000090700720c */ /* 0x000fd60003f24070 */
[--C-:B------:R-:W-:Y:S01]  /*0310*/  @!P0 IMAD.IADD R0, R0, 0x1, -R7.reuse ;  /* 0x0000000100008824 */ /* 0x100fe200078e0a07 */
[----:B------:R-:W-:Y:S01]  /*0320*/  ISETP.GE.AND P0, PT, R3, RZ, PT ;  /* 0x000000ff0300720c */ /* 0x000fe20003f06270 */
[----:B------:R-:W-:Y:S01]  /*0330*/  @!P1 IMAD.IADD R9, R9, 0x1, -R7 ;  /* 0x0000000109099824 */ /* 0x000fe200078e0a07 */
[----:B------:R-:W-:Y:S02]  /*0340*/  ISETP.GE.AND P1, PT, R5, RZ, PT ;  /* 0x000000ff0500720c */ /* 0x000fe40003f26270 */
[C---:B------:R-:W-:Y:S02]  /*0350*/  ISETP.GT.U32.AND P2, PT, R7.reuse, R0, PT ;  /* 0x000000000700720c */ /* 0x040fe40003f44070 */
[----:B------:R-:W-:Y:S02]  /*0360*/  ISETP.GT.U32.AND P3, PT, R7, R9, PT ;  /* 0x000000090700720c */ /* 0x000fe40003f64070 */
[----:B------:R-:W-:-:S09]  /*0370*/  LOP3.LUT R5, RZ, R4, RZ, 0x33, !PT ;  /* 0x00000004ff057212 */ /* 0x000fd200078e33ff */
[--C-:B------:R-:W-:Y:S01]  /*0380*/  @!P2 IMAD.IADD R0, R0, 0x1, -R7.reuse ;  /* 0x000000010000a824 */ /* 0x100fe200078e0a07 */
[----:B------:R-:W-:Y:S01]  /*0390*/  ISETP.NE.AND P2, PT, R4, RZ, PT ;  /* 0x000000ff0400720c */ /* 0x000fe20003f45270 */
[----:B------:R-:W-:Y:S02]  /*03a0*/  @!P3 IMAD.IADD R9, R9, 0x1, -R7 ;  /* 0x000000010909b824 */ /* 0x000fe400078e0a07 */
[----:B------:R-:W-:-:S03]  /*03b0*/  @!P0 IMAD.MOV R0, RZ, RZ, -R0 ;  /* 0x000000ffff008224 */ /* 0x000fc600078e0a00 */
[----:B------:R-:W-:Y:S02]  /*03c0*/  @!P1 IADD3 R9, PT, PT, -R9, RZ, RZ ;  /* 0x000000ff09099210 */ /* 0x000fe40007ffe1ff */
[C---:B------:R-:W-:Y:S02]  /*03d0*/  SEL R7, R5.reuse, R0, !P2 ;  /* 0x0000000005077207 */ /* 0x040fe40005000000 */
[----:B------:R-:W-:-:S03]  /*03e0*/  SEL R11, R5, R9, !P2 ;  /* 0x00000009050b7207 */ /* 0x000fc60005000000 */
[----:B------:R-:W-:-:S04]  /*03f0*/  IMAD.WIDE R8, R7, 0x8, R28 ;  /* 0x0000000807087825 */ /* 0x000fc800078e021c */
[----:B------:R-:W-:Y:S02]  /*0400*/  IMAD.WIDE R10, R11, 0x8, R28 ;  /* 0x000000080b0a7825 */ /* 0x000fe400078e021c */
[----:B------:R-:W3:Y:S04]  /*0410*/  LDG.E.64 R8, desc[UR6][R8.64+0x8] ;  /* 0x0000080608087981 */ /* 0x000ee8000c1e1b00 */
[----:B------:R-:W3:Y:S01]  /*0420*/  LDG.E.64 R10, desc[UR6][R10.64+0x8] ;  /* 0x000008060a0a7981 */ /* 0x000ee2000c1e1b00 */
[----:B------:R-:W1:Y:S01]  /*0430*/  MUFU.RCP64H R13, UR5 ;  /* 0x00000005000d7d08 */ /* 0x000e620008001800 */
[----:B------:R-:W-:Y:S01]  /*0440*/  IMAD.MOV.U32 R12, RZ, RZ, 0x1 ;  /* 0x00000001ff0c7424 */ /* 0x000fe200078e00ff */
[----:B------:R-:W-:Y:S05]  /*0450*/  BSSY.RECONVERGENT B0, `(.L_x_0) ;  /* 0x0000013000007945 */ /* 0x000fea0003800200 */
[----:B-1----:R-:W-:-:S08]  /*0460*/  DFMA R32, R12, -R30, 1 ;  /* 0x3ff000000c20742b */ /* 0x002fd0000000081e */
[----:B------:R-:W-:-:S08]  /*0470*/  DFMA R32, R32, R32, R32 ;  /* 0x000000202020722b */ /* 0x000fd00000000020 */
[----:B------:R-:W-:-:S08]  /*0480*/  DFMA R12, R12, R32, R12 ;  /* 0x000000200c0c722b */ /* 0x000fd0000000000c */
[----:B------:R-:W-:-:S08]  /*0490*/  DFMA R34, R12, -R30, 1 ;  /* 0x3ff000000c22742b */ /* 0x000fd0000000081e */
[----:B------:R-:W-:Y:S02]  /*04a0*/  DFMA R34, R12, R34, R12 ;  /* 0x000000220c22722b */ /* 0x000fe4000000000c */
[----:B---3--:R-:W-:-:S08]  /*04b0*/  DADD R32, R8, -R10 ;  /* 0x0000000008207229 */ /* 0x008fd0000000080a */
[----:B------:R-:W-:-:S08]  /*04c0*/  DMUL R32, R32, 0.5 ;  /* 0x3fe0000020207828 */ /* 0x000fd00000000000 */
[----:B------:R-:W-:Y:S02]  /*04d0*/  DMUL R8, R32, R34 ;  /* 0x0000002220087228 */ /* 0x000fe40000000000 */
[----:B------:R-:W-:-:S06]  /*04e0*/  FSETP.GEU.AND P1, PT, |R33|, 6.5827683646048100446e-37, PT ;  /* 0x036000002100780b */ /* 0x000fcc0003f2e200 */
[----:B------:R-:W-:-:S08]  /*04f0*/  DFMA R10, R8, -R30, R32 ;  /* 0x8000001e080a722b */ /* 0x000fd00000000020 */
[----:B------:R-:W-:-:S10]  /*0500*/  DFMA R8, R34, R10, R8 ;  /* 0x0000000a2208722b */ /* 0x000fd40000000008 */
[----:B------:R-:W-:-:S05]  /*0510*/  FFMA R0, RZ, UR5, R9 ;  /* 0x00000005ff007c23 */ /* 0x000fca0008000009 */
[----:B------:R-:W-:-:S13]  /*0520*/  FSETP.GT.AND P0, PT, |R0|, 1.469367938527859385e-39, PT ;  /* 0x001000000000780b */ /* 0x000fda0003f04200 */
[----:B------:R-:W-:Y:S05]  /*0530*/  @P0 BRA P1, `(.L_x_1) ;  /* 0x0000000000100947 */ /* 0x000fea0000800000 */
[----:B------:R-:W-:-:S07]  /*0540*/  MOV R0, 0x560 ;  /* 0x0000056000007802 */ /* 0x000fce0000000f00 */
[----:B0-2---:R-:W-:Y:S05]  /*0550*/  CALL.REL.NOINC `($__internal_0_$__cuda_sm20_div_rn_f64_full) ;  /* 0x00000000005c7944 */ /* 0x005fea0003c00000 */
[----:B------:R-:W-:Y:S02]  /*0560*/  IMAD.MOV.U32 R8, RZ, RZ, R34 ;  /* 0x000000ffff087224 */ /* 0x000fe400078e0022 */
[----:B------:R-:W-:-:S07]  /*0570*/  IMAD.MOV.U32 R9, RZ, RZ, R35 ;  /* 0x000000ffff097224 */ /* 0x000fce00078e0023 */
.L_x_1:
[----:B------:R-:W-:Y:S05]  /*0580*/  BSYNC.RECONVERGENT B0 ;  /* 0x0000000000007941 */ /* 0x000fea0003800200 */
.L_x_0:
[----:B0-----:R-:W-:-:S04]  /*0590*/  IMAD.WIDE R10, R3, 0x8, R26 ;  /* 0x00000008030a7825 */ /* 0x001fc800078e021a */
[C---:B------:R-:W-:Y:S01]  /*05a0*/  IMAD.WIDE R32, R3.reuse, 0x8, R16 ;  /* 0x0000000803207825 */ /* 0x040fe200078e0210 */
[----:B------:R0:W-:Y:S03]  /*05b0*/  STG.E.64 desc[UR6][R10.64], R8 ;  /* 0x000000080a007986 */ /* 0x0001e6000c101b06 */
[C---:B------:R-:W-:Y:S02]  /*05c0*/  IMAD.WIDE R34, R3.reuse, 0x8, R22 ;  /* 0x0000000803227825 */ /* 0x040fe400078e0216 */
[----:B------:R-:W3:Y:S02]  /*05d0*/  LDG.E.64 R32, desc[UR6][R32.64] ;  /* 0x0000000620207981 */ /* 0x000ee4000c1e1b00 */
[C---:B------:R-:W-:Y:S02]  /*05e0*/  IMAD.WIDE R38, R3.reuse, 0x8, R20 ;  /* 0x0000000803267825 */ /* 0x040fe400078e0214 */
[----:B------:R-:W3:Y:S04]  /*05f0*/  LDG.E.64 R34, desc[UR6][R34.64] ;  /* 0x0000000622227981 */ /* 0x000ee8000c1e1b00 */
[----:B------:R-:W4:Y:S01]  /*0600*/  LDG.E.64 R38, desc[UR6][R38.64] ;  /* 0x0000000626267981 */ /* 0x000f22000c1e1b00 */
[----:B--2---:R-:W-:-:S06]  /*0610*/  IMAD.WIDE R12, R3, 0x8, R24 ;  /* 0x00000008030c7825 */ /* 0x004fcc00078e0218 */
[----:B------:R-:W2:Y:S01]  /*0620*/  LDG.E.64 R12, desc[UR6][R12.64] ;  /* 0x000000060c0c7981 */ /* 0x000ea2000c1e1b00 */
[----:B---3--:R-:W-:-:S08]  /*0630*/  DFMA R36, R34, 2, R32 ;  /* 0x400000002224782b */ /* 0x008fd00000000020 */
[----:B----4-:R-:W-:-:S08]  /*0640*/  DFMA R36, R38, 2, R36 ;  /* 0x400000002624782b */ /* 0x010fd00000000024 */
[----:B------:R-:W-:Y:S01]  /*0650*/  DADD R36, R36, R8 ;  /* 0x0000000024247229 */ /* 0x000fe20000000008 */
[----:B0-----:R-:W-:-:S04]  /*0660*/  IMAD.WIDE R8, R3, 0x8, R18 ;  /* 0x0000000803087825 */ /* 0x001fc800078e0212 */
[----:B------:R-:W-:-:S03]  /*0670*/  IMAD.IADD R3, R6, 0x1, R3 ;  /* 0x0000000106037824 */ /* 0x000fc600078e0203 */
[----:B--2---:R-:W-:Y:S02]  /*0680*/  DFMA R36, R14, R36, R12 ;  /* 0x000000240e24722b */ /* 0x004fe4000000000c */
[----:B------:R-:W-:-:S05]  /*0690*/  ISETP.GE.AND P0, PT, R3, UR10, PT ;  /* 0x0000000a03007c0c */ /* 0x000fca000bf06270 */
[----:B------:R1:W-:Y:S08]  /*06a0*/  STG.E.64 desc[UR6][R8.64], R36 ;  /* 0x0000002408007986 */ /* 0x0003f0000c101b06 */
[----:B------:R-:W-:Y:S05]  /*06b0*/  @!P0 BRA `(.L_x_2) ;  /* 0xfffffff800bc8947 */ /* 0x000fea000383ffff */
[----:B------:R-:W-:Y:S05]  /*06c0*/  EXIT ;  /* 0x000000000000794d */ /* 0x000fea0003800000 */
        .weak           $__internal_0_$__cuda_sm20_div_rn_f64_full
        .type           $__internal_0_$__cuda_sm20_div_rn_f64_full,@function
        .size           $__internal_0_$__cuda_sm20_div_rn_f64_full,(.L_x_78 - $__internal_0_$__cuda_sm20_div_rn_f64_full)
$__internal_0_$__cuda_sm20_div_rn_f64_full:
[----:B------:R-:W0:Y:S01]  /*06d0*/  LDC.64 R12, c[0x0][0x3b8] ;  /* 0x0000ee00ff0c7b82 */ /* 0x000e220000000a00 */
[----:B------:R-:W-:Y:S01]  /*06e0*/  IMAD.MOV.U32 R34, RZ, RZ, 0x1 ;  /* 0x00000001ff227424 */ /* 0x000fe200078e00ff */
[----:B------:R-:W-:Y:S01]  /*06f0*/  BSSY.RECONVERGENT B1, `(.L_x_3) ;  /* 0x0000055000017945 */ /* 0x000fe20003800200 */
[----:B------:R-:W-:Y:S01]  /*0700*/  IMAD.MOV.U32 R7, RZ, RZ, 0x1ca00000 ;  /* 0x1ca00000ff077424 */ /* 0x000fe200078e00ff */
[C---:B0-----:R-:W-:Y:S02]  /*0710*/  FSETP.GEU.AND P0, PT, |R13|.reuse, 1.469367938527859385e-39, PT ;  /* 0x001000000d00780b */ /* 0x041fe40003f0e200 */
[C---:B------:R-:W-:Y:S02]  /*0720*/  LOP3.LUT R10, R13.reuse, 0x800fffff, RZ, 0xc0, !PT ;  /* 0x800fffff0d0a7812 */ /* 0x040fe400078ec0ff */
[----:B------:R-:W-:Y:S02]  /*0730*/  LOP3.LUT R40, R13, 0x7ff00000, RZ, 0xc0, !PT ;  /* 0x7ff000000d287812 */ /* 0x000fe400078ec0ff */
[----:B------:R-:W-:Y:S01]  /*0740*/  LOP3.LUT R11, R10, 0x3ff00000, RZ, 0xfc, !PT ;  /* 0x3ff000000a0b7812 */ /* 0x000fe200078efcff */
[----:B------:R-:W-:-:S06]  /*0750*/  IMAD.MOV.U32 R10, RZ, RZ, R12 ;  /* 0x000000ffff0a7224 */ /* 0x000fcc00078e000c */
[----:B------:R-:W0:Y:S02]  /*0760*/  @!P0 LDC.64 R8, c[0x0][0x3b8] ;  /* 0x0000ee00ff088b82 */ /* 0x000e240000000a00 */
[----:B0-----:R-:W-:Y:S01]  /*0770*/  @!P0 DMUL R10, R8, 8.98846567431157953865e+307 ;  /* 0x7fe00000080a8828 */ /* 0x001fe20000000000 */
[----:B------:R-:W-:Y:S01]  /*0780*/  IMAD.MOV.U32 R9, RZ, RZ, R33 ;  /* 0x000000ffff097224 */ /* 0x000fe200078e0021 */
[----:B------:R-:W-:-:S04]  /*0790*/  MOV R8, R32 ;  /* 0x0000002000087202 */ /* 0x000fc80000000f00 */
[----:B------:R-:W0:Y:S01]  /*07a0*/  MUFU.RCP64H R35, R11 ;  /* 0x0000000b00237308 */ /* 0x000e220000001800 */
[C---:B------:R-:W-:Y:S01]  /*07b0*/  FSETP.GEU.AND P2, PT, |R9|.reuse, 1.469367938527859385e-39, PT ;  /* 0x001000000900780b */ /* 0x040fe20003f4e200 */
[----:B------:R-:W-:Y:S01]  /*07c0*/  IMAD.MOV.U32 R32, RZ, RZ, R8 ;  /* 0x000000ffff207224 */ /* 0x000fe200078e0008 */
[----:B------:R-:W-:-:S04]  /*07d0*/  LOP3.LUT R5, R9, 0x7ff00000, RZ, 0xc0, !PT ;  /* 0x7ff0000009057812 */ /* 0x000fc800078ec0ff */
[----:B------:R-:W-:Y:S01]  /*07e0*/  ISETP.GE.U32.AND P1, PT, R5, R40, PT ;  /* 0x000000280500720c */ /* 0x000fe20003f26070 */
[----:B------:R-:W-:-:S03]  /*07f0*/  IMAD.MOV.U32 R41, RZ, RZ, R5 ;  /* 0x000000ffff297224 */ /* 0x000fc600078e0005 */
[----:B------:R-:W-:-:S04]  /*0800*/  SEL R7, R7, 0x63400000, !P1 ;  /* 0x6340000007077807 */ /* 0x000fc80004800000 */
[C-C-:B------:R-:W-:Y:S01]  /*0810*/  @!P2 LOP3.LUT R38, R7.reuse, 0x80000000, R9.reuse, 0xf8, !PT ;  /* 0x800000000726a812 */ /* 0x140fe200078ef809 */
[----:B0-----:R-:W-:Y:S01]  /*0820*/  DFMA R36, R34, -R10, 1 ;  /* 0x3ff000002224742b */ /* 0x001fe2000000080a */
[----:B------:R-:W-:Y:S02]  /*0830*/  LOP3.LUT R33, R7, 0x800fffff, R9, 0xf8, !PT ;  /* 0x800fffff07217812 */ /* 0x000fe400078ef809 */
[----:B------:R-:W-:Y:S01]  /*0840*/  @!P2 LOP3.LUT R39, R38, 0x100000, RZ, 0xfc, !PT ;  /* 0x001000002627a812 */ /* 0x000fe200078efcff */
[----:B------:R-:W-:-:S04]  /*0850*/  @!P2 IMAD.MOV.U32 R38, RZ, RZ, RZ ;  /* 0x000000ffff26a224 */ /* 0x000fc800078e00ff */
[----:B------:R-:W-:Y:S02]  /*0860*/  DFMA R36, R36, R36, R36 ;  /* 0x000000242424722b */ /* 0x000fe40000000024 */
[----:B------:R-:W-:-:S06]  /*0870*/  @!P2 DFMA R32, R32, 2, -R38 ;  /* 0x400000002020a82b */ /* 0x000fcc0000000826 */
[----:B------:R-:W-:-:S04]  /*0880*/  DFMA R34, R34, R36, R34 ;  /* 0x000000242222722b */ /* 0x000fc80000000022 */
[----:B------:R-:W-:-:S04]  /*0890*/  @!P2 LOP3.LUT R41, R33, 0x7ff00000, RZ, 0xc0, !PT ;  /* 0x7ff000002129a812 */ /* 0x000fc800078ec0ff */
[----:B------:R-:W-:-:S08]  /*08a0*/  DFMA R36, R34, -R10, 1 ;  /* 0x3ff000002224742b */ /* 0x000fd0000000080a */
[----:B------:R-:W-:-:S08]  /*08b0*/  DFMA R34, R34, R36, R34 ;  /* 0x000000242222722b */ /* 0x000fd00000000022 */
[----:B------:R-:W-:-:S08]  /*08c0*/  DMUL R36, R34, R32 ;  /* 0x0000002022247228 */ /* 0x000fd00000000000 */
[----:B------:R-:W-:-:S08]  /*08d0*/  DFMA R38, R36, -R10, R32 ;  /* 0x8000000a2426722b */ /* 0x000fd00000000020 */
[----:B------:R-:W-:Y:S01]  /*08e0*/  DFMA R38, R34, R38, R36 ;  /* 0x000000262226722b */ /* 0x000fe20000000024 */
[----:B------:R-:W-:Y:S01]  /*08f0*/  IMAD.MOV.U32 R36, RZ, RZ, R40 ;  /* 0x000000ffff247224 */ /* 0x000fe200078e0028 */
[----:B------:R-:W-:Y:S02]  /*0900*/  @!P0 LOP3.LUT R36, R11, 0x7ff00000, RZ, 0xc0, !PT ;  /* 0x7ff000000b248812 */ /* 0x000fe400078ec0ff */
[----:B------:R-:W-:-:S03]  /*0910*/  IADD3 R34, PT, PT, R41, -0x1, RZ ;  /* 0xffffffff29227810 */ /* 0x000fc60007ffe0ff */
[----:B------:R-:W-:Y:S01]  /*0920*/  VIADD R35, R36, 0xffffffff ;  /* 0xffffffff24237836 */ /* 0x000fe20000000000 */
[----:B------:R-:W-:-:S04]  /*0930*/  ISETP.GT.U32.AND P0, PT, R34, 0x7feffffe, PT ;  /* 0x7feffffe2200780c */ /* 0x000fc80003f04070 */
[----:B------:R-:W-:-:S13]  /*0940*/  ISETP.GT.U32.OR P0, PT, R35, 0x7feffffe, P0 ;  /* 0x7feffffe2300780c */ /* 0x000fda0000704470 */
[----:B------:R-:W-:Y:S05]  /*0950*/  @P0 BRA `(.L_x_4) ;  /* 0x0000000000600947 */ /* 0x000fea0003800000 */
[----:B------:R-:W-:-:S04]  /*0960*/  VIADDMNMX R5, R5, -R40, 0xb9600000, !PT ;  /* 0xb960000005057446 */ /* 0x000fc80007800928 */
[----:B------:R-:W-:-:S05]  /*0970*/  VIMNMX R8, PT, PT, R5, 0x46a00000, PT ;  /* 0x46a0000005087848 */ /* 0x000fca0003fe0100 */
[----:B------:R-:W-:Y:S02]  /*0980*/  IMAD.IADD R7, R8, 0x1, -R7 ;  /* 0x0000000108077824 */ /* 0x000fe400078e0a07 */
[----:B------:R-:W-:Y:S02]  /*0990*/  IMAD.MOV.U32 R8, RZ, RZ, RZ ;  /* 0x000000ffff087224 */ /* 0x000fe400078e00ff */
[----:B------:R-:W-:-:S06]  /*09a0*/  VIADD R9, R7, 0x7fe00000 ;  /* 0x7fe0000007097836 */ /* 0x000fcc0000000000 */
[----:B------:R-:W-:-:S10]  /*09b0*/  DMUL R34, R38, R8 ;  /* 0x0000000826227228 */ /* 0x000fd40000000000 */
[----:B------:R-:W-:-:S13]  /*09c0*/  FSETP.GTU.AND P0, PT, |R35|, 1.469367938527859385e-39, PT ;  /* 0x001000002300780b */ /* 0x000fda0003f0c200 */
[----:B------:R-:W-:Y:S05]  /*09d0*/  @P0 BRA `(.L_x_5) ;  /* 0x0000000000980947 */ /* 0x000fea0003800000 */
[----:B------:R-:W-:Y:S01]  /*09e0*/  DFMA R10, R38, -R10, R32 ;  /* 0x8000000a260a722b */ /* 0x000fe20000000020 */
[----:B------:R-:W-:-:S09]  /*09f0*/  IMAD.MOV.U32 R8, RZ, RZ, RZ ;  /* 0x000000ffff087224 */ /* 0x000fd200078e00ff */
[C---:B------:R-:W-:Y:S02]  /*0a00*/  FSETP.NEU.AND P0, PT, R11.reuse, RZ, PT ;  /* 0x000000ff0b00720b */ /* 0x040fe40003f0d000 */
[----:B------:R-:W-:-:S04]  /*0a10*/  LOP3.LUT R13, R11, 0x80000000, R13, 0x48, !PT ;  /* 0x800000000b0d7812 */ /* 0x000fc800078e480d */
[----:B------:R-:W-:-:S07]  /*0a20*/  LOP3.LUT R9, R13, R9, RZ, 0xfc, !PT ;  /* 0x000000090d097212 */ /* 0x000fce00078efcff */
[----:B------:R-:W-:Y:S05]  /*0a30*/  @!P0 BRA `(.L_x_5) ;  /* 0x0000000000808947 */ /* 0x000fea0003800000 */
[C---:B------:R-:W-:Y:S01]  /*0a40*/  IADD3 R11, PT, PT, -R7.reuse, RZ, RZ ;  /* 0x000000ff070b7210 */ /* 0x040fe20007ffe1ff */
[----:B------:R-:W-:Y:S01]  /*0a50*/  IMAD.MOV.U32 R10, RZ, RZ, RZ ;  /* 0x000000ffff0a7224 */ /* 0x000fe200078e00ff */
[----:B------:R-:W-:Y:S01]  /*0a60*/  DMUL.RP R8, R38, R8 ;  /* 0x0000000826087228 */ /* 0x000fe20000008000 */
[----:B------:R-:W-:-:S04]  /*0a70*/  IADD3 R7, PT, PT, -R7, -0x43300000, RZ ;  /* 0xbcd0000007077810 */ /* 0x000fc80007ffe1ff */
[----:B------:R-:W-:-:S05]  /*0a80*/  DFMA R10, R34, -R10, R38 ;  /* 0x8000000a220a722b */ /* 0x000fca0000000026 */
[----:B------:R-:W-:-:S05]  /*0a90*/  LOP3.LUT R13, R9, R13, RZ, 0x3c, !PT ;  /* 0x0000000d090d7212 */ /* 0x000fca00078e3cff */
[----:B------:R-:W-:-:S04]  /*0aa0*/  FSETP.NEU.AND P0, PT, |R11|, R7, PT ;  /* 0x000000070b00720b */ /* 0x000fc80003f0d200 */
[----:B------:R-:W-:Y:S02]  /*0ab0*/  FSEL R34, R8, R34, !P0 ;  /* 0x0000002208227208 */ /* 0x000fe40004000000 */
[----:B------:R-:W-:Y:S01]  /*0ac0*/  FSEL R35, R13, R35, !P0 ;  /* 0x000000230d237208 */ /* 0x000fe20004000000 */
[----:B------:R-:W-:Y:S06]  /*0ad0*/  BRA `(.L_x_5) ;  /* 0x0000000000587947 */ /* 0x000fec0003800000 */
.L_x_4:
[----:B------:R-:W-:-:S14]  /*0ae0*/  DSETP.NAN.AND P0, PT, R8, R8, PT ;  /* 0x000000080800722a */ /* 0x000fdc0003f08000 */
[----:B------:R-:W-:Y:S05]  /*0af0*/  @P0 BRA `(.L_x_6) ;  /* 0x0000000000480947 */ /* 0x000fea0003800000 */
[----:B------:R-:W0:Y:S02]  /*0b00*/  LDC.64 R10, c[0x0][0x3b8] ;  /* 0x0000ee00ff0a7b82 */ /* 0x000e240000000a00 */
[----:B0-----:R-:W-:-:S14]  /*0b10*/  DSETP.NAN.AND P0, PT, R10, R10, PT ;  /* 0x0000000a0a00722a */ /* 0x001fdc0003f08000 */
[----:B------:R-:W-:Y:S05]  /*0b20*/  @P0 BRA `(.L_x_7) ;  /* 0x0000000000300947 */ /* 0x000fea0003800000 */
[----:B------:R-:W-:Y:S01]  /*0b30*/  ISETP.NE.AND P0, PT, R41, R36, PT ;  /* 0x000000242900720c */ /* 0x000fe20003f05270 */
[----:B------:R-:W-:Y:S02]  /*0b40*/  IMAD.MOV.U32 R34, RZ, RZ, 0x0 ;  /* 0x00000000ff227424 */ /* 0x000fe400078e00ff */
[----:B------:R-:W-:-:S10]  /*0b50*/  IMAD.MOV.U32 R35, RZ, RZ, -0x80000 ;  /* 0xfff80000ff237424 */ /* 0x000fd400078e00ff */
[----:B------:R-:W-:Y:S05]  /*0b60*/  @!P0 BRA `(.L_x_5) ;  /* 0x0000000000348947 */ /* 0x000fea0003800000 */
[----:B------:R-:W-:Y:S02]  /*0b70*/  ISETP.NE.AND P0, PT, R41, 0x7ff00000, PT ;  /* 0x7ff000002900780c */ /* 0x000fe40003f05270 */
[----:B------:R-:W-:Y:S02]  /*0b80*/  LOP3.LUT R35, R9, 0x80000000, R13, 0x48, !PT ;  /* 0x8000000009237812 */ /* 0x000fe400078e480d */
[----:B------:R-:W-:-:S13]  /*0b90*/  ISETP.EQ.OR P0, PT, R36, RZ, !P0 ;  /* 0x000000ff2400720c */ /* 0x000fda0004702670 */
[----:B------:R-:W-:Y:S01]  /*0ba0*/  @P0 LOP3.LUT R5, R35, 0x7ff00000, RZ, 0xfc, !PT ;  /* 0x7ff0000023050812 */ /* 0x000fe200078efcff */
[----:B------:R-:W-:Y:S02]  /*0bb0*/  @!P0 IMAD.MOV.U32 R34, RZ, RZ, RZ ;  /* 0x000000ffff228224 */ /* 0x000fe400078e00ff */
[----:B------:R-:W-:Y:S01]  /*0bc0*/  @P0 IMAD.MOV.U32 R34, RZ, RZ, RZ ;  /* 0x000000ffff220224 */ /* 0x000fe200078e00ff */
[----:B------:R-:W-:Y:S01]  /*0bd0*/  @P0 MOV R35, R5 ;  /* 0x0000000500230202 */ /* 0x000fe20000000f00 */
[----:B------:R-:W-:Y:S06]  /*0be0*/  BRA `(.L_x_5) ;  /* 0x0000000000147947 */ /* 0x000fec0003800000 */
.L_x_7:
[----:B------:R-:W-:Y:S01]  /*0bf0*/  LOP3.LUT R35, R13, 0x80000, RZ, 0xfc, !PT ;  /* 0x000800000d237812 */ /* 0x000fe200078efcff */
[----:B------:R-:W-:Y:S01]  /*0c00*/  IMAD.MOV.U32 R34, RZ, RZ, R12 ;  /* 0x000000ffff227224 */ /* 0x000fe200078e000c */
[----:B------:R-:W-:Y:S06]  /*0c10*/  BRA `(.L_x_5) ;  /* 0x0000000000087947 */ /* 0x000fec0003800000 */
.L_x_6:
[----:B------:R-:W-:Y:S01]  /*0c20*/  LOP3.LUT R35, R9, 0x80000, RZ, 0xfc, !PT ;  /* 0x0008000009237812 */ /* 0x000fe200078efcff */
[----:B------:R-:W-:-:S07]  /*0c30*/  IMAD.MOV.U32 R34, RZ, RZ, R8 ;  /* 0x000000ffff227224 */ /* 0x000fce00078e0008 */
.L_x_5:
[----:B------:R-:W-:Y:S05]  /*0c40*/  BSYNC.RECONVERGENT B1 ;  /* 0x0000000000017941 */ /* 0x000fea0003800200 */
.L_x_3:
[----:B------:R-:W-:Y:S02]  /*0c50*/  IMAD.MOV.U32 R8, RZ, RZ, R0 ;  /* 0x000000ffff087224 */ /* 0x000fe400078e0000 */
[----:B------:R-:W-:-:S04]  /*0c60*/  IMAD.MOV.U32 R9, RZ, RZ, 0x0 ;  /* 0x00000000ff097424 */ /* 0x000fc800078e00ff */
[----:B------:R-:W-:Y:S05]  /*0c70*/  RET.REL.NODEC R8 `(_Z9RK4_step42GF) ;  /* 0xfffffff008e07950 */ /* 0x000fea0003c3ffff */
.L_x_8:
[----:B------:R-:W-:-:S00]  /*0c80*/  BRA `(.L_x_8) ;  /* 0xfffffffc00fc7947 */ /* 0x000fc0000383ffff */
[----:B------:R-:W-:-:S00]  /*0c90*/  NOP ;  /* 0x0000000000007918 */ /* 0x000fc00000000000 */
        /* <DEDUP_REMOVED lines=14> */
.L_x_78:


//--------------------- .text._Z9RK4_step32GF     --------------------------
	.section	.text._Z9RK4_step32GF,"ax",@progbits
	.align	128
        .global         _Z9RK4_step32GF
        .type           _Z9RK4_step32GF,@function
        .size           _Z9RK4_step32GF,(.L_x_79 - _Z9RK4_step32GF)
        .other          _Z9RK4_step32GF,@"STO_CUDA_ENTRY STV_DEFAULT"
_Z9RK4_step32GF:
.text._Z9RK4_step32GF:
[----:B------:R-:W-:Y:S01]  /*0000*/  LDC R1, c[0x0][0x37c] ;  /* 0x0000df00ff017b82 */ /* 0x000fe20000000800 */
[----:B------:R-:W0:Y:S07]  /*0010*/  S2R R7, SR_TID.X ;  /* 0x0000000000077919 */ /* 0x000e2e0000002100 */
[----:B------:R-:W1:Y:S01]  /*0020*/  S2UR UR4, SR_CTAID.X ;  /* 0x00000000000479c3 */ /* 0x000e620000002500 */
[----:B------:R-:W1:Y:S07]  /*0030*/  LDCU UR5, c[0x0][0x360] ;  /* 0x00006c00ff0577ac */ /* 0x000e6e0008000800 */
[----:B------:R-:W2:Y:S08]  /*0040*/  LDC R8, c[0x0][0x380] ;  /* 0x0000e000ff087b82 */ /* 0x000eb00000000800 */
[----:B------:R-:W3:Y:S01]  /*0050*/  LDC R2, c[0x0][0x370] ;  /* 0x0000dc00ff027b82 */ /* 0x000ee20000000800 */
[----:B-1----:R-:W-:-:S06]  /*0060*/  UIMAD UR4, UR4, UR5, URZ ;  /* 0x00000005040472a4 */ /* 0x002fcc000f8e02ff */
[----:B0-----:R-:W-:-:S05]  /*0070*/  VIADD R17, R7, UR4 ;  /* 0x0000000407117c36 */ /* 0x001fca0008000000 */
[----:B--2---:R-:W-:Y:S01]  /*0080*/  ISETP.GE.AND P0, PT, R17, R8, PT ;  /* 0x000000081100720c */ /* 0x004fe20003f06270 */
[----:B---3--:R-:W-:-:S12]  /*0090*/  IMAD R2, R2, UR5, RZ ;  /* 0x0000000502027c24 */ /* 0x008fd8000f8e02ff */
[----:B------:R-:W-:Y:S05]  /*00a0*/  @P0 EXIT ;  /* 0x000000000000094d */ /* 0x000fea0003800000 */
[----:B------:R-:W0:Y:S01]  /*00b0*/  I2F.U32.RP R6, R2 ;  /* 0x0000000200067306 */ /* 0x000e220000209000 */
[C---:B------:R-:W-:Y:S01]  /*00c0*/  IMAD.IADD R0, R2.reuse, 0x1, R17 ;  /* 0x0000000102007824 */ /* 0x040fe200078e0211 */
[----:B------:R-:W-:Y:S01]  /*00d0*/  ISETP.NE.U32.AND P2, PT, R2, RZ, PT ;  /* 0x000000ff0200720c */ /* 0x000fe20003f45070 */
[----:B------:R-:W-:Y:S01]  /*00e0*/  IMAD.MOV R11, RZ, RZ, -R2 ;  /* 0x000000ffff0b7224 */ /* 0x000fe200078e0a02 */
[----:B------:R-:W1:Y:S01]  /*00f0*/  LDCU.64 UR6, c[0x0][0x358] ;  /* 0x00006b00ff0677ac */ /* 0x000e620008000a00 */
[----:B------:R-:W-:Y:S01]  /*0100*/  BSSY.RECONVERGENT B0, `(.L_x_9) ;  /* 0x0000076000007945 */ /* 0x000fe20003800200 */
[CC--:B------:R-:W-:Y:S02]  /*0110*/  ISETP.GE.AND P0, PT, R0.reuse, R8.reuse, PT ;  /* 0x000000080000720c */ /* 0x0c0fe40003f06270 */
[----:B------:R-:W-:Y:S01]  /*0120*/  VIMNMX R3, PT, PT, R0, R8, !PT ;  /* 0x0000000800037248 */ /* 0x000fe20007fe0100 */
[----:B------:R-:W2:Y:S01]  /*0130*/  LDCU UR5, c[0x0][0x3b8] ;  /* 0x00007700ff0577ac */ /* 0x000ea20008000800 */
[----:B------:R-:W-:Y:S01]  /*0140*/  SEL R9, RZ, 0x1, P0 ;  /* 0x00000001ff097807 */ /* 0x000fe20000000000 */
[----:B------:R-:W3:Y:S03]  /*0150*/  LDCU UR8, c[0x0][0x3bc] ;  /* 0x00007780ff0877ac */ /* 0x000ee60008000800 */
[----:B------:R-:W-:Y:S01]  /*0160*/  IADD3 R3, PT, PT, R3, -R0, -R9 ;  /* 0x8000000003037210 */ /* 0x000fe20007ffe809 */
[----:B0-----:R-:W0:Y:S01]  /*0170*/  MUFU.RCP R6, R6 ;  /* 0x0000000600067308 */ /* 0x001e220000001000 */
[----:B------:R-:W4:Y:S01]  /*0180*/  LDCU.64 UR10, c[0x0][0x3c0] ;  /* 0x00007800ff0a77ac */ /* 0x000f220008000a00 */
[----:B0-----:R-:W-:-:S06]  /*0190*/  VIADD R4, R6, 0xffffffe ;  /* 0x0ffffffe06047836 */ /* 0x001fcc0000000000 */
[----:B------:R0:W5:Y:S02]  /*01a0*/  F2I.FTZ.U32.TRUNC.NTZ R5, R4 ;  /* 0x0000000400057305 */ /* 0x000164000021f000 */
[----:B0-----:R-:W-:Y:S02]  /*01b0*/  HFMA2 R4, -RZ, RZ, 0, 0 ;  /* 0x00000000ff047431 */ /* 0x001fe400000001ff */
[----:B-----5:R-:W-:-:S04]  /*01c0*/  IMAD R11, R11, R5, RZ ;  /* 0x000000050b0b7224 */ /* 0x020fc800078e02ff */
[----:B------:R-:W-:-:S06]  /*01d0*/  IMAD.HI.U32 R6, R5, R11, R4 ;  /* 0x0000000b05067227 */ /* 0x000fcc00078e0004 */
[----:B------:R-:W-:-:S04]  /*01e0*/  IMAD.HI.U32 R6, R6, R3, RZ ;  /* 0x0000000306067227 */ /* 0x000fc800078e00ff */
[----:B------:R-:W-:-:S04]  /*01f0*/  IMAD.MOV R0, RZ, RZ, -R6 ;  /* 0x000000ffff007224 */ /* 0x000fc800078e0a06 */
[----:B------:R-:W-:-:S05]  /*0200*/  IMAD R3, R2, R0, R3 ;  /* 0x0000000002037224 */ /* 0x000fca00078e0203 */
[----:B------:R-:W-:-:S13]  /*0210*/  ISETP.GE.U32.AND P0, PT, R3, R2, PT ;  /* 0x000000020300720c */ /* 0x000fda0003f06070 */
[----:B------:R-:W-:Y:S02]  /*0220*/  @P0 IMAD.IADD R3, R3, 0x1, -R2 ;  /* 0x0000000103030824 */ /* 0x000fe400078e0a02 */
[----:B------:R-:W-:-:S03]  /*0230*/  @P0 VIADD R6, R6, 0x1 ;  /* 0x0000000106060836 */ /* 0x000fc60000000000 */
[-C--:B------:R-:W-:Y:S02]  /*0240*/  ISETP.GE.U32.AND P1, PT, R3, R2.reuse, PT ;  /* 0x000000020300720c */ /* 0x080fe40003f26070 */
[----:B------:R-:W0:Y:S11]  /*0250*/  LDC R3, c[0x0][0x3bc] ;  /* 0x0000ef00ff037b82 */ /* 0x000e360000000800 */
[----:B------:R-:W-:Y:S01]  /*0260*/  @P1 VIADD R6, R6, 0x1 ;  /* 0x0000000106061836 */ /* 0x000fe20000000000 */
[----:B------:R-:W-:-:S04]  /*0270*/  @!P2 LOP3.LUT R6, RZ, R2, RZ, 0x33, !PT ;  /* 0x00000002ff06a212 */ /* 0x000fc800078e33ff */
[----:B------:R-:W-:-:S04]  /*0280*/  IADD3 R9, PT, PT, R9, R6, RZ ;  /* 0x0000000609097210 */ /* 0x000fc80007ffe0ff */
[----:B------:R-:W-:-:S04]  /*0290*/  LOP3.LUT R0, R9, 0x3, RZ, 0xc0, !PT ;  /* 0x0000000309007812 */ /* 0x000fc800078ec0ff */
[----:B------:R-:W-:Y:S01]  /*02a0*/  ISETP.NE.AND P0, PT, R0, 0x3, PT ;  /* 0x000000030000780c */ /* 0x000fe20003f05270 */
[----:B------:R-:W-:-:S12]  /*02b0*/  VIADD R0, R8, 0xfffffffe ;  /* 0xfffffffe08007836 */ /* 0x000fd80000000000 */
[----:B-1234-:R-:W-:Y:S05]  /*02c0*/  @!P0 BRA `(.L_x_10) ;  /* 0x0000000400648947 */ /* 0x01efea0003800000 */
[----:B------:R-:W1:Y:S01]  /*02d0*/  LDC.64 R32, c[0x0][0x390] ;  /* 0x0000e400ff207b82 */ /* 0x000e620000000a00 */
[----:B------:R-:W-:Y:S01]  /*02e0*/  VIADD R4, R9, 0x1 ;  /* 0x0000000109047836 */ /* 0x000fe20000000000 */
[----:B------:R-:W-:Y:S01]  /*02f0*/  BSSY.RECONVERGENT B1, `(.L_x_11) ;  /* 0x0000055000017945 */ /* 0x000fe20003800200 */
[----:B------:R-:W-:Y:S01]  /*0300*/  IADD3 R7, PT, PT, R8, UR4, R7 ;  /* 0x0000000408077c10 */ /* 0x000fe2000fffe007 */
[----:B------:R-:W-:Y:S02]  /*0310*/  VIADD R11, R17, 0xfffffffc ;  /* 0xfffffffc110b7836 */ /* 0x000fe40000000000 */
[----:B------:R-:W-:Y:S02]  /*0320*/  LOP3.LUT R4, R4, 0x3, RZ, 0xc0, !PT ;  /* 0x0000000304047812 */ /* 0x000fe400078ec0ff */
[----:B------:R-:W2:Y:S03]  /*0330*/  LDC.64 R14, c[0x0][0x3b8] ;  /* 0x0000ee00ff0e7b82 */ /* 0x000ea60000000a00 */
[----:B------:R-:W-:-:S05]  /*0340*/  IMAD.MOV R13, RZ, RZ, -R4 ;  /* 0x000000ffff0d7224 */ /* 0x000fca00078e0a04 */
[----:B------:R-:W3:Y:S08]  /*0350*/  LDC.64 R30, c[0x0][0x388] ;  /* 0x0000e200ff1e7b82 */ /* 0x000ef00000000a00 */
[----:B------:R-:W4:Y:S02]  /*0360*/  LDC.64 R24, c[0x0][0x3a8] ;  /* 0x0000ea00ff187b82 */ /* 0x000f240000000a00 */
.L_x_14:
[-C--:B------:R-:W-:Y:S01]  /*0370*/  IABS R12, R0.reuse ;  /* 0x00000000000c7213 */ /* 0x080fe20000000000 */
[----:B------:R-:W-:Y:S01]  /*0380*/  VIADD R10, R7, 0xfffffffc ;  /* 0xfffffffc070a7836 */ /* 0x000fe20000000000 */
[----:B------:R-:W-:Y:S01]  /*0390*/  IABS R16, R0 ;  /* 0x0000000000107213 */ /* 0x000fe20000000000 */
[----:B------:R-:W-:Y:S01]  /*03a0*/  VIADD R6, R11, 0x4 ;  /* 0x000000040b067836 */ /* 0x000fe20000000000 */
[----:B------:R-:W5:Y:S02]  /*03b0*/  I2F.RP R8, R12 ;  /* 0x0000000c00087306 */ /* 0x000f640000209400 */
[----:B0-----:R-:W-:-:S06]  /*03c0*/  IABS R18, R10 ;  /* 0x0000000a00127213 */ /* 0x001fcc0000000000 */
[----:B-----5:R-:W5:Y:S02]  /*03d0*/  MUFU.RCP R8, R8 ;  /* 0x0000000800087308 */ /* 0x020f640000001000 */
[----:B-----5:R-:W-:Y:S02]  /*03e0*/  IADD3 R4, PT, PT, R8, 0xffffffe, RZ ;  /* 0x0ffffffe08047810 */ /* 0x020fe40007ffe0ff */
[----:B------:R-:W-:-:S04]  /*03f0*/  IABS R8, R6 ;  /* 0x0000000600087213 */ /* 0x000fc80000000000 */
[----:B------:R5:W0:Y:S02]  /*0400*/  F2I.FTZ.U32.TRUNC.NTZ R5, R4 ;  /* 0x0000000400057305 */ /* 0x000a24000021f000 */
[----:B-----5:R-:W-:Y:S02]  /*0410*/  HFMA2 R4, -RZ, RZ, 0, 0 ;  /* 0x00000000ff047431 */ /* 0x020fe400000001ff */
[----:B0-----:R-:W-:-:S04]  /*0420*/  IMAD.MOV R19, RZ, RZ, -R5 ;  /* 0x000000ffff137224 */ /* 0x001fc800078e0a05 */
[----:B------:R-:W-:-:S04]  /*0430*/  IMAD R19, R19, R12, RZ ;  /* 0x0000000c13137224 */ /* 0x000fc800078e02ff */
[----:B------:R-:W-:-:S04]  /*0440*/  IMAD.HI.U32 R5, R5, R19, R4 ;  /* 0x0000001305057227 */ /* 0x000fc800078e0004 */
[----:B------:R-:W-:Y:S02]  /*0450*/  IMAD.MOV R19, RZ, RZ, -R16 ;  /* 0x000000ffff137224 */ /* 0x000fe400078e0a10 */
[----:B------:R-:W-:Y:S02]  /*0460*/  IMAD.MOV.U32 R16, RZ, RZ, R18 ;  /* 0x000000ffff107224 */ /* 0x000fe400078e0012 */
[----:B------:R-:W-:-:S04]  /*0470*/  IMAD.HI.U32 R4, R5, R8, RZ ;  /* 0x0000000805047227 */ /* 0x000fc800078e00ff */
[----:B------:R-:W-:-:S04]  /*0480*/  IMAD.HI.U32 R5, R5, R16, RZ ;  /* 0x0000001005057227 */ /* 0x000fc800078e00ff */
[-C--:B------:R-:W-:Y:S02]  /*0490*/  IMAD R5, R5, R19.reuse, R16 ;  /* 0x0000001305057224 */ /* 0x080fe400078e0210 */
[----:B------:R-:W-:-:S03]  /*04a0*/  IMAD R4, R4, R19, R8 ;  /* 0x0000001304047224 */ /* 0x000fc600078e0208 */
[C---:B------:R-:W-:Y:S02]  /*04b0*/  ISETP.GT.U32.AND P1, PT, R12.reuse, R5, PT ;  /* 0x000000050c00720c */ /* 0x040fe40003f24070 */
[----:B------:R-:W-:-:S11]  /*04c0*/  ISETP.GT.U32.AND P0, PT, R12, R4, PT ;  /* 0x000000040c00720c */ /* 0x000fd60003f04070 */
[----:B------:R-:W-:Y:S02]  /*04d0*/  @!P1 IADD3 R5, PT, PT, R5, -R12, RZ ;  /* 0x8000000c05059210 */ /* 0x000fe40007ffe0ff */
[----:B------:R-:W-:Y:S01]  /*04e0*/  @!P0 IMAD.IADD R4, R4, 0x1, -R12 ;  /* 0x0000000104048824 */ /* 0x000fe200078e0a0c */
[----:B------:R-:W-:Y:S02]  /*04f0*/  ISETP.GE.AND P1, PT, R10, RZ, PT ;  /* 0x000000ff0a00720c */ /* 0x000fe40003f26270 */
[C---:B------:R-:W-:Y:S02]  /*0500*/  ISETP.GT.U32.AND P3, PT, R12.reuse, R5, PT ;  /* 0x000000050c00720c */ /* 0x040fe40003f64070 */
[----:B------:R-:W-:Y:S02]  /*0510*/  ISETP.GT.U32.AND P2, PT, R12, R4, PT ;  /* 0x000000040c00720c */ /* 0x000fe40003f44070 */
[----:B------:R-:W-:-:S09]  /*0520*/  ISETP.GE.AND P0, PT, R6, RZ, PT ;  /* 0x000000ff0600720c */ /* 0x000fd20003f06270 */
[--C-:B------:R-:W-:Y:S02]  /*0530*/  @!P3 IMAD.IADD R5, R5, 0x1, -R12.reuse ;  /* 0x000000010505b824 */ /* 0x100fe400078e0a0c */
[----:B------:R-:W-:Y:S01]  /*0540*/  @!P2 IMAD.IADD R4, R4, 0x1, -R12 ;  /* 0x000000010404a824 */ /* 0x000fe200078e0a0c */
[----:B------:R-:W-:Y:S01]  /*0550*/  ISETP.NE.AND P2, PT, R0, RZ, PT ;  /* 0x000000ff0000720c */ /* 0x000fe20003f45270 */
[----:B------:R-:W-:Y:S01]  /*0560*/  IMAD.MOV.U32 R6, RZ, RZ, R5 ;  /* 0x000000ffff067224 */ /* 0x000fe200078e0005 */
[----:B------:R-:W-:Y:S02]  /*0570*/  LOP3.LUT R5, RZ, R0, RZ, 0x33, !PT ;  /* 0x00000000ff057212 */ /* 0x000fe400078e33ff */
[----:B------:R-:W-:Y:S01]  /*0580*/  @!P0 IADD3 R4, PT, PT, -R4, RZ, RZ ;  /* 0x000000ff04048210 */ /* 0x000fe20007ffe1ff */
[----:B------:R-:W-:-:S03]  /*0590*/  @!P1 IMAD.MOV R6, RZ, RZ, -R6 ;  /* 0x000000ffff069224 */ /* 0x000fc600078e0a06 */
[C---:B------:R-:W-:Y:S02]  /*05a0*/  SEL R21, R5.reuse, R4, !P2 ;  /* 0x0000000405157207 */ /* 0x040fe40005000000 */
[----:B------:R-:W-:-:S03]  /*05b0*/  SEL R19, R5, R6, !P2 ;  /* 0x0000000605137207 */ /* 0x000fc60005000000 */
[----:B-1----:R-:W-:-:S04]  /*05c0*/  IMAD.WIDE R4, R21, 0x8, R32 ;  /* 0x0000000815047825 */ /* 0x002fc800078e0220 */
[----:B------:R-:W-:Y:S02]  /*05d0*/  IMAD.WIDE R18, R19, 0x8, R32 ;  /* 0x0000000813127825 */ /* 0x000fe400078e0220 */
[----:B------:R-:W5:Y:S04]  /*05e0*/  LDG.E.64 R4, desc[UR6][R4.64+0x8] ;  /* 0x0000080604047981 */ /* 0x000f68000c1e1b00 */
[----:B------:R-:W5:Y:S01]  /*05f0*/  LDG.E.64 R18, desc[UR6][R18.64+0x8] ;  /* 0x0000080612127981 */ /* 0x000f62000c1e1b00 */
[----:B------:R-:W2:Y:S01]  /*0600*/  MUFU.RCP64H R21, UR8 ;  /* 0x0000000800157d08 */ /* 0x000ea20008001800 */
[----:B------:R-:W-:Y:S01]  /*0610*/  IMAD.MOV.U32 R20, RZ, RZ, 0x1 ;  /* 0x00000001ff147424 */ /* 0x000fe200078e00ff */
[----:B------:R-:W-:Y:S05]  /*0620*/  BSSY.RECONVERGENT B2, `(.L_x_12) ;  /* 0x0000017000027945 */ /* 0x000fea0003800200 */
[----:B--2---:R-:W-:-:S08]  /*0630*/  DFMA R22, R20, -R14, 1 ;  /* 0x3ff000001416742b */ /* 0x004fd0000000080e */
[----:B------:R-:W-:-:S08]  /*0640*/  DFMA R22, R22, R22, R22 ;  /* 0x000000161616722b */ /* 0x000fd00000000016 */
[----:B------:R-:W-:-:S08]  /*0650*/  DFMA R22, R20, R22, R20 ;  /* 0x000000161416722b */ /* 0x000fd00000000014 */
[----:B------:R-:W-:-:S08]  /*0660*/  DFMA R26, R22, -R14, 1 ;  /* 0x3ff00000161a742b */ /* 0x000fd0000000080e */
[----:B------:R-:W-:Y:S01]  /*0670*/  DFMA R26, R22, R26, R22 ;  /* 0x0000001a161a722b */ /* 0x000fe20000000016 */
[----:B----4-:R-:W-:Y:S01]  /*0680*/  IMAD.WIDE R22, R17, 0x8, R24 ;  /* 0x0000000811167825 */ /* 0x010fe200078e0218 */
[----:B-----5:R-:W-:-:S08]  /*0690*/  DADD R20, R4, -R18 ;  /* 0x0000000004147229 */ /* 0x020fd00000000812 */
[----:B------:R-:W-:Y:S01]  /*06a0*/  DMUL R28, R20, 0.5 ;  /* 0x3fe00000141c7828 */ /* 0x000fe20000000000 */
[----:B---3--:R-:W-:-:S07]  /*06b0*/  IMAD.WIDE R20, R17, 0x8, R30 ;  /* 0x0000000811147825 */ /* 0x008fce00078e021e */
[----:B------:R-:W-:Y:S02]  /*06c0*/  DMUL R4, R28, R26 ;  /* 0x0000001a1c047228 */ /* 0x000fe40000000000 */
[----:B------:R-:W-:-:S06]  /*06d0*/  FSETP.GEU.AND P1, PT, |R29|, 6.5827683646048100446e-37, PT ;  /* 0x036000001d00780b */ /* 0x000fcc0003f2e200 */
[----:B------:R-:W-:-:S08]  /*06e0*/  DFMA R18, R4, -R14, R28 ;  /* 0x8000000e0412722b */ /* 0x000fd0000000001c */
[----:B------:R-:W-:Y:S01]  /*06f0*/  DFMA R4, R26, R18, R4 ;  /* 0x000000121a04722b */ /* 0x000fe20000000004 */
[----:B------:R-:W-:-:S09]  /*0700*/  IMAD.WIDE R18, R17, 0x8, R32 ;  /* 0x0000000811127825 */ /* 0x000fd200078e0220 */
[----:B------:R-:W-:-:S05]  /*0710*/  FFMA R6, RZ, UR8, R5 ;  /* 0x00000008ff067c23 */ /* 0x000fca0008000005 */
[----:B------:R-:W-:-:S13]  /*0720*/  FSETP.GT.AND P0, PT, |R6|, 1.469367938527859385e-39, PT ;  /* 0x001000000600780b */ /* 0x000fda0003f04200 */
[----:B------:R-:W-:Y:S05]  /*0730*/  @P0 BRA P1, `(.L_x_13) ;  /* 0x0000000000140947 */ /* 0x000fea0000800000 */
[----:B------:R-:W-:Y:S01]  /*0740*/  IMAD.MOV.U32 R6, RZ, RZ, R28 ;  /* 0x000000ffff067224 */ /* 0x000fe200078e001c */
[----:B------:R-:W-:Y:S02]  /*0750*/  MOV R5, R29 ;  /* 0x0000001d00057202 */ /* 0x000fe40000000f00 */
[----:B------:R-:W-:-:S07]  /*0760*/  MOV R4, 0x780 ;  /* 0x0000078000047802 */ /* 0x000fce0000000f00 */
[----:B------:R-:W-:Y:S05]  /*0770*/  CALL.REL.NOINC `($__internal_1_$__cuda_sm20_div_rn_f64_full) ;  /* 0x0000001000dc7944 */ /* 0x000fea0003c00000 */
[----:B------:R-:W-:-:S07]  /*0780*/  IMAD.MOV.U32 R4, RZ, RZ, R6 ;  /* 0x000000ffff047224 */ /* 0x000fce00078e0006 */
.L_x_13:
[----:B------:R-:W-:Y:S05]  /*0790*/  BSYNC.RECONVERGENT B2 ;  /* 0x0000000000027941 */ /* 0x000fea0003800200 */
.L_x_12:
[----:B------:R0:W-:Y:S04]  /*07a0*/  STG.E.64 desc[UR6][R22.64], R4 ;  /* 0x0000000416007986 */ /* 0x0001e8000c101b06 */
[----:B------:R-:W2:Y:S01]  /*07b0*/  LDG.E.64 R20, desc[UR6][R20.64] ;  /* 0x0000000614147981 */ /* 0x000ea2000c1e1b00 */
[----:B------:R-:W-:Y:S01]  /*07c0*/  VIADD R13, R13, 0x1 ;  /* 0x000000010d0d7836 */ /* 0x000fe20000000000 */
[C---:B------:R-:W-:Y:S01]  /*07d0*/  IADD3 R11, PT, PT, R2.reuse, R11, RZ ;  /* 0x0000000b020b7210 */ /* 0x040fe20007ffe0ff */
[C---:B------:R-:W-:Y:S02]  /*07e0*/  IMAD.IADD R17, R2.reuse, 0x1, R17 ;  /* 0x0000000102117824 */ /* 0x040fe400078e0211 */
[----:B------:R-:W-:Y:S01]  /*07f0*/  IMAD.IADD R7, R2, 0x1, R7 ;  /* 0x0000000102077824 */ /* 0x000fe200078e0207 */
[----:B------:R-:W-:Y:S01]  /*0800*/  ISETP.NE.AND P0, PT, R13, RZ, PT ;  /* 0x000000ff0d00720c */ /* 0x000fe20003f05270 */
[----:B--2---:R-:W-:-:S07]  /*0810*/  DFMA R26, R4, UR10, R20 ;  /* 0x0000000a041a7c2b */ /* 0x004fce0008000014 */
[----:B------:R0:W-:Y:S05]  /*0820*/  STG.E.64 desc[UR6][R18.64], R26 ;  /* 0x0000001a12007986 */ /* 0x0001ea000c101b06 */
[----:B------:R-:W-:Y:S05]  /*0830*/  @P0 BRA `(.L_x_14) ;  /* 0xfffffff800cc0947 */ /* 0x000fea000383ffff */
[----:B------:R-:W-:Y:S05]  /*0840*/  BSYNC.RECONVERGENT B1 ;  /* 0x0000000000017941 */ /* 0x000fea0003800200 */
.L_x_11:
[----:B------:R-:W-:-:S07]  /*0850*/  VIADD R17, R11, 0x4 ;  /* 0x000000040b117836 */ /* 0x000fce0000000000 */
.L_x_10:
[----:B------:R-:W-:Y:S05]  /*0860*/  BSYNC.RECONVERGENT B0 ;  /* 0x0000000000007941 */ /* 0x000fea0003800200 */
.L_x_9:
[----:B------:R-:W1:Y:S01]  /*0870*/  LDC R7, c[0x0][0x380] ;  /* 0x0000e000ff077b82 */ /* 0x000e620000000800 */
[----:B------:R-:W-:Y:S01]  /*0880*/  ISETP.GE.U32.AND P0, PT, R9, 0x3, PT ;  /* 0x000000030900780c */ /* 0x000fe20003f06070 */
[----:B------:R-:W2:Y:S01]  /*0890*/  LDCU UR9, c[0x0][0x3bc] ;  /* 0x00007780ff0977ac */ /* 0x000ea20008000800 */
[----:B------:R-:W3:Y:S05]  /*08a0*/  LDCU.64 UR12, c[0x0][0x3c0] ;  /* 0x00007800ff0c77ac */ /* 0x000eea0008000a00 */
[----:B------:R-:W4:Y:S01]  /*08b0*/  LDC.64 R24, c[0x0][0x390] ;  /* 0x0000e400ff187b82 */ /* 0x000f220000000a00 */
[----:B------:R-:W1:Y:S07]  /*08c0*/  LDCU UR14, c[0x0][0x380] ;  /* 0x00007000ff0e77ac */ /* 0x000e6e0008000800 */
[----:B0-----:R-:W0:Y:S08]  /*08d0*/  LDC.64 R22, c[0x0][0x3b8] ;  /* 0x0000ee00ff167b82 */ /* 0x001e300000000a00 */
[----:B------:R-:W0:Y:S08]  /*08e0*/  LDC.64 R20, c[0x0][0x388] ;  /* 0x0000e200ff147b82 */ /* 0x000e300000000a00 */
[----:B------:R-:W0:Y:S01]  /*08f0*/  LDC.64 R18, c[0x0][0x3a8] ;  /* 0x0000ea00ff127b82 */ /* 0x000e220000000a00 */
[----:B-123--:R-:W-:Y:S05]  /*0900*/  @!P0 EXIT ;  /* 0x000000000000894d */ /* 0x00efea0003800000 */
.L_x_23:
[-C--:B------:R-:W-:Y:S02]  /*0910*/  IABS R8, R0.reuse ;  /* 0x0000000000087213 */ /* 0x080fe40000000000 */
[----:B-1----:R-:W-:Y:S02]  /*0920*/  IABS R12, R0 ;  /* 0x00000000000c7213 */ /* 0x002fe40000000000 */
[----:B------:R-:W1:Y:S01]  /*0930*/  I2F.RP R6, R8 ;  /* 0x0000000800067306 */ /* 0x000e620000209400 */
[----:B------:R-:W-:Y:S02]  /*0940*/  IABS R10, R17 ;  /* 0x00000011000a7213 */ /* 0x000fe40000000000 */
[----:B------:R-:W-:Y:S01]  /*0950*/  IADD3 R11, PT, PT, R17, -0x4, R7 ;  /* 0xfffffffc110b7810 */ /* 0x000fe20007ffe007 */
[----:B------:R-:W-:-:S04]  /*0960*/  IMAD.MOV R12, RZ, RZ, -R12 ;  /* 0x000000ffff0c7224 */ /* 0x000fc800078e0a0c */
[----:B-1----:R-:W1:Y:S02]  /*0970*/  MUFU.RCP R6, R6 ;  /* 0x0000000600067308 */ /* 0x002e640000001000 */
[----:B-1----:R-:W-:Y:S01]  /*0980*/  VIADD R4, R6, 0xffffffe ;  /* 0x0ffffffe06047836 */ /* 0x002fe20000000000 */
[----:B------:R-:W-:-:S05]  /*0990*/  IABS R6, R11 ;  /* 0x0000000b00067213 */ /* 0x000fca0000000000 */
[----:B------:R1:W2:Y:S02]  /*09a0*/  F2I.FTZ.U32.TRUNC.NTZ R5, R4 ;  /* 0x0000000400057305 */ /* 0x0002a4000021f000 */
[----:B-1----:R-:W-:Y:S01]  /*09b0*/  IMAD.MOV.U32 R4, RZ, RZ, RZ ;  /* 0x000000ffff047224 */ /* 0x002fe200078e00ff */
[----:B--2---:R-:W-:-:S05]  /*09c0*/  IADD3 R9, PT, PT, RZ, -R5, RZ ;  /* 0x80000005ff097210 */ /* 0x004fca0007ffe0ff */
[----:B------:R-:W-:-:S04]  /*09d0*/  IMAD R9, R9, R8, RZ ;  /* 0x0000000809097224 */ /* 0x000fc800078e02ff */
[----:B------:R-:W-:-:S04]  /*09e0*/  IMAD.HI.U32 R5, R5, R9, R4 ;  /* 0x0000000905057227 */ /* 0x000fc800078e0004 */
[----:B------:R-:W-:Y:S01]  /*09f0*/  IMAD.MOV.U32 R9, RZ, RZ, R10 ;  /* 0x000000ffff097224 */ /* 0x000fe200078e000a */
[----:B------:R-:W-:-:S03]  /*0a00*/  MOV R10, R12 ;  /* 0x0000000c000a7202 */ /* 0x000fc60000000f00 */
[----:B------:R-:W-:-:S04]  /*0a10*/  IMAD.HI.U32 R4, R5, R9, RZ ;  /* 0x0000000905047227 */ /* 0x000fc800078e00ff */
[----:B------:R-:W-:-:S04]  /*0a20*/  IMAD.HI.U32 R5, R5, R6, RZ ;  /* 0x0000000605057227 */ /* 0x000fc800078e00ff */
[----:B------:R-:W-:Y:S01]  /*0a30*/  IMAD R4, R4, R10, R9 ;  /* 0x0000000a04047224 */ /* 0x000fe200078e0209 */
[----:B------:R-:W-:Y:S01]  /*0a40*/  LOP3.LUT R9, RZ, R0, RZ, 0x33, !PT ;  /* 0x00000000ff097212 */ /* 0x000fe200078e33ff */
        /* <DEDUP_REMOVED lines=8> */
[----:B------:R-:W-:-:S11]  /*0ad0*/  ISETP.GT.U32.AND P3, PT, R8, R5, PT ;  /* 0x000000050800720c */ /* 0x000fd60003f64070 */
[----:B------:R-:W-:Y:S01]  /*0ae0*/  @!P2 IMAD.IADD R4, R4, 0x1, -R8 ;  /* 0x000000010404a824 */ /* 0x000fe200078e0a08 */
[----:B------:R-:W-:Y:S02]  /*0af0*/  ISETP.NE.AND P2, PT, R0, RZ, PT ;  /* 0x000000ff0000720c */ /* 0x000fe40003f45270 */
[----:B------:R-:W-:Y:S01]  /*0b00*/  @!P3 IADD3 R5, PT, PT, R5, -R8, RZ ;  /* 0x800000080505b210 */ /* 0x000fe20007ffe0ff */
[----:B------:R-:W-:-:S04]  /*0b10*/  @!P1 IMAD.MOV R4, RZ, RZ, -R4 ;  /* 0x000000ffff049224 */ /* 0x000fc800078e0a04 */
[----:B------:R-:W-:Y:S01]  /*0b20*/  @!P0 IMAD.MOV R5, RZ, RZ, -R5 ;  /* 0x000000ffff058224 */ /* 0x000fe200078e0a05 */
[----:B------:R-:W-:-:S04]  /*0b30*/  SEL R13, R9, R4, !P2 ;  /* 0x00000004090d7207 */ /* 0x000fc80005000000 */
[----:B------:R-:W-:Y:S01]  /*0b40*/  SEL R9, R9, R5, !P2 ;  /* 0x0000000509097207 */ /* 0x000fe20005000000 */
[----:B----4-:R-:W-:-:S04]  /*0b50*/  IMAD.WIDE R4, R13, 0x8, R24 ;  /* 0x000000080d047825 */ /* 0x010fc800078e0218 */
[----:B------:R-:W-:Y:S02]  /*0b60*/  IMAD.WIDE R8, R9, 0x8, R24 ;  /* 0x0000000809087825 */ /* 0x000fe400078e0218 */
[----:B------:R-:W2:Y:S04]  /*0b70*/  LDG.E.64 R4, desc[UR6][R4.64+0x8] ;  /* 0x0000080604047981 */ /* 0x000ea8000c1e1b00 */
[----:B------:R-:W2:Y:S01]  /*0b80*/  LDG.E.64 R8, desc[UR6][R8.64+0x8] ;  /* 0x0000080608087981 */ /* 0x000ea2000c1e1b00 */
[----:B------:R-:W0:Y:S01]  /*0b90*/  MUFU.RCP64H R13, UR9 ;  /* 0x00000009000d7d08 */ /* 0x000e220008001800 */
[----:B------:R-:W-:Y:S01]  /*0ba0*/  IMAD.MOV.U32 R12, RZ, RZ, 0x1 ;  /* 0x00000001ff0c7424 */ /* 0x000fe200078e00ff */
[----:B------:R-:W-:Y:S05]  /*0bb0*/  BSSY.RECONVERGENT B0, `(.L_x_15) ;  /* 0x0000014000007945 */ /* 0x000fea0003800200 */
[----:B0-----:R-:W-:-:S08]  /*0bc0*/  DFMA R14, R12, -R22, 1 ;  /* 0x3ff000000c0e742b */ /* 0x001fd00000000816 */
[----:B------:R-:W-:-:S08]  /*0bd0*/  DFMA R14, R14, R14, R14 ;  /* 0x0000000e0e0e722b */ /* 0x000fd0000000000e */
[----:B------:R-:W-:-:S08]  /*0be0*/  DFMA R14, R12, R14, R12 ;  /* 0x0000000e0c0e722b */ /* 0x000fd0000000000c */
[----:B------:R-:W-:-:S08]  /*0bf0*/  DFMA R26, R14, -R22, 1 ;  /* 0x3ff000000e1a742b */ /* 0x000fd00000000816 */
[----:B------:R-:W-:Y:S02]  /*0c00*/  DFMA R26, R14, R26, R14 ;  /* 0x0000001a0e1a722b */ /* 0x000fe4000000000e */
[----:B--2---:R-:W-:-:S08]  /*0c10*/  DADD R12, R4, -R8 ;  /* 0x00000000040c7229 */ /* 0x004fd00000000808 */
        /* <DEDUP_REMOVED lines=8> */
[----:B------:R-:W-:Y:S01]  /*0ca0*/  MOV R6, R12 ;  /* 0x0000000c00067202 */ /* 0x000fe20000000f00 */
[----:B------:R-:W-:Y:S01]  /*0cb0*/  IMAD.MOV.U32 R5, RZ, RZ, R13 ;  /* 0x000000ffff057224 */ /* 0x000fe200078e000d */
[----:B------:R-:W-:-:S07]  /*0cc0*/  MOV R4, 0xce0 ;  /* 0x00000ce000047802 */ /* 0x000fce0000000f00 */
[----:B------:R-:W-:Y:S05]  /*0cd0*/  CALL.REL.NOINC `($__internal_1_$__cuda_sm20_div_rn_f64_full) ;  /* 0x0000000c00847944 */ /* 0x000fea0003c00000 */
[----:B------:R-:W-:-:S07]  /*0ce0*/  IMAD.MOV.U32 R4, RZ, RZ, R6 ;  /* 0x000000ffff047224 */ /* 0x000fce00078e0006 */
.L_x_16:
[----:B------:R-:W-:Y:S05]  /*0cf0*/  BSYNC.RECONVERGENT B0 ;  /* 0x0000000000007941 */ /* 0x000fea0003800200 */
.L_x_15:
[----:B------:R-:W-:-:S04]  /*0d00*/  IMAD.WIDE R14, R17, 0x8, R18 ;  /* 0x00000008110e7825 */ /* 0x000fc800078e0212 */
[----:B------:R-:W-:Y:S01]  /*0d10*/  IMAD.WIDE R30, R17, 0x8, R20 ;  /* 0x00000008111e7825 */ /* 0x000fe200078e0214 */
[----:B------:R0:W-:Y:S04]  /*0d20*/  STG.E.64 desc[UR6][R14.64], R4 ;  /* 0x000000040e007986 */ /* 0x0001e8000c101b06 */
[----:B------:R-:W2:Y:S01]  /*0d30*/  LDG.E.64 R12, desc[UR6][R30.64] ;  /* 0x000000061e0c7981 */ /* 0x000ea2000c1e1b00 */
[-C--:B------:R-:W-:Y:S01]  /*0d40*/  IABS R33, R0.reuse ;  /* 0x0000000000217213 */ /* 0x080fe20000000000 */
[C---:B------:R-:W-:Y:S01]  /*0d50*/  IMAD.IADD R11, R2.reuse, 0x1, R11 ;  /* 0x00000001020b7824 */ /* 0x040fe200078e020b */
[----:B------:R-:W-:Y:S01]  /*0d60*/  IABS R10, R0 ;  /* 0x00000000000a7213 */ /* 0x000fe20000000000 */
[----:B------:R-:W-:Y:S01]  /*0d70*/  IMAD.IADD R9, R2, 0x1, R17 ;  /* 0x0000000102097824 */ /* 0x000fe200078e0211 */
[----:B------:R-:W1:Y:S02]  /*0d80*/  I2F.RP R6, R33 ;  /* 0x0000002100067306 */ /* 0x000e640000209400 */
[----:B------:R-:W-:-:S02]  /*0d90*/  IABS R16, R11 ;  /* 0x0000000b00107213 */ /* 0x000fc40000000000 */
[----:B------:R-:W-:-:S04]  /*0da0*/  IADD3 R10, PT, PT, RZ, -R10, RZ ;  /* 0x8000000aff0a7210 */ /* 0x000fc80007ffe0ff */
[----:B-1----:R-:W1:Y:S02]  /*0db0*/  MUFU.RCP R6, R6 ;  /* 0x0000000600067308 */ /* 0x002e640000001000 */
[----:B-1----:R-:W-:-:S06]  /*0dc0*/  VIADD R26, R6, 0xffffffe ;  /* 0x0ffffffe061a7836 */ /* 0x002fcc0000000000 */
[----:B------:R1:W3:Y:S02]  /*0dd0*/  F2I.FTZ.U32.TRUNC.NTZ R27, R26 ;  /* 0x0000001a001b7305 */ /* 0x0002e4000021f000 */
[----:B-1----:R-:W-:Y:S01]  /*0de0*/  IMAD.MOV.U32 R26, RZ, RZ, RZ ;  /* 0x000000ffff1a7224 */ /* 0x002fe200078e00ff */
[----:B---3--:R-:W-:-:S05]  /*0df0*/  IADD3 R8, PT, PT, RZ, -R27, RZ ;  /* 0x8000001bff087210 */ /* 0x008fca0007ffe0ff */
[----:B------:R-:W-:Y:S01]  /*0e00*/  IMAD R29, R8, R33, RZ ;  /* 0x00000021081d7224 */ /* 0x000fe200078e02ff */
[----:B------:R-:W-:-:S03]  /*0e10*/  IABS R8, R9 ;  /* 0x0000000900087213 */ /* 0x000fc60000000000 */
[----:B------:R-:W-:-:S04]  /*0e20*/  IMAD.HI.U32 R6, R27, R29, R26 ;  /* 0x0000001d1b067227 */ /* 0x000fc800078e001a */
[----:B------:R-:W-:Y:S02]  /*0e30*/  IMAD.MOV.U32 R29, RZ, RZ, R16 ;  /* 0x000000ffff1d7224 */ /* 0x000fe400078e0010 */
[----:B------:R-:W-:Y:S02]  /*0e40*/  IMAD.MOV.U32 R27, RZ, RZ, R8 ;  /* 0x000000ffff1b7224 */ /* 0x000fe400078e0008 */
[----:B------:R-:W-:-:S04]  /*0e50*/  IMAD.HI.U32 R8, R6, R29, RZ ;  /* 0x0000001d06087227 */ /* 0x000fc800078e00ff */
[----:B------:R-:W-:-:S04]  /*0e60*/  IMAD.HI.U32 R6, R6, R27, RZ ;  /* 0x0000001b06067227 */ /* 0x000fc800078e00ff */
[----:B------:R-:W-:Y:S01]  /*0e70*/  IMAD R8, R8, R10, R29 ;  /* 0x0000000a08087224 */ /* 0x000fe200078e021d */
[----:B------:R-:W-:Y:S01]  /*0e80*/  LOP3.LUT R29, RZ, R0, RZ, 0x33, !PT ;  /* 0x00000000ff1d7212 */ /* 0x000fe200078e33ff */
[----:B------:R-:W-:Y:S02]  /*0e90*/  IMAD R6, R6, R10, R27 ;  /* 0x0000000a06067224 */ /* 0x000fe400078e021b */
[----:B------:R-:W-:Y:S01]  /*0ea0*/  IMAD.WIDE R16, R17, 0x8, R24 ;  /* 0x0000000811107825 */ /* 0x000fe200078e0218 */
[C---:B------:R-:W-:Y:S02]  /*0eb0*/  ISETP.GT.U32.AND P1, PT, R33.reuse, R8, PT ;  /* 0x000000082100720c */ /* 0x040fe40003f24070 */
[----:B------:R-:W-:-:S11]  /*0ec0*/  ISETP.GT.U32.AND P0, PT, R33, R6, PT ;  /* 0x000000062100720c */ /* 0x000fd60003f04070 */
[----:B------:R-:W-:Y:S01]  /*0ed0*/  @!P1 IMAD.IADD R8, R8, 0x1, -R33 ;  /* 0x0000000108089824 */ /* 0x000fe200078e0a21 */
[----:B------:R-:W-:Y:S02]  /*0ee0*/  ISETP.GE.AND P1, PT, R11, RZ, PT ;  /* 0x000000ff0b00720c */ /* 0x000fe40003f26270 */
[----:B------:R-:W-:Y:S02]  /*0ef0*/  @!P0 IADD3 R6, PT, PT, R6, -R33, RZ ;  /* 0x8000002106068210 */ /* 0x000fe40007ffe0ff */
[C---:B------:R-:W-:Y:S02]  /*0f00*/  ISETP.GT.U32.AND P3, PT, R33.reuse, R8, PT ;  /* 0x000000082100720c */ /* 0x040fe40003f64070 */
[----:B------:R-:W-:Y:S02]  /*0f10*/  ISETP.GT.U32.AND P2, PT, R33, R6, PT ;  /* 0x000000062100720c */ /* 0x000fe40003f44070 */
[----:B------:R-:W-:-:S09]  /*0f20*/  ISETP.GE.AND P0, PT, R9, RZ, PT ;  /* 0x000000ff0900720c */ /* 0x000fd20003f06270 */
[--C-:B------:R-:W-:Y:S02]  /*0f30*/  @!P3 IMAD.IADD R8, R8, 0x1, -R33.reuse ;  /* 0x000000010808b824 */ /* 0x100fe400078e0a21 */
[----:B------:R-:W-:Y:S01]  /*0f40*/  @!P2 IMAD.IADD R6, R6, 0x1, -R33 ;  /* 0x000000010606a824 */ /* 0x000fe200078e0a21 */
[----:B------:R-:W-:Y:S01]  /*0f50*/  ISETP.NE.AND P2, PT, R0, RZ, PT ;  /* 0x000000ff0000720c */ /* 0x000fe20003f45270 */
[----:B------:R-:W-:-:S03]  /*0f60*/  @!P1 IMAD.MOV R8, RZ, RZ, -R8 ;  /* 0x000000ffff089224 */ /* 0x000fc600078e0a08 */
[----:B------:R-:W-:Y:S02]  /*0f70*/  @!P0 IADD3 R6, PT, PT, -R6, RZ, RZ ;  /* 0x000000ff06068210 */ /* 0x000fe40007ffe1ff */
[C---:B------:R-:W-:Y:S02]  /*0f80*/  SEL R27, R29.reuse, R8, !P2 ;  /* 0x000000081d1b7207 */ /* 0x040fe40005000000 */
[----:B------:R-:W-:-:S03]  /*0f90*/  SEL R29, R29, R6, !P2 ;  /* 0x000000061d1d7207 */ /* 0x000fc60005000000 */
[----:B------:R-:W-:Y:S01]  /*0fa0*/  IMAD.WIDE R26, R27, 0x8, R24 ;  /* 0x000000081b1a7825 */ /* 0x000fe200078e0218 */
[----:B--2---:R-:W-:-:S03]  /*0fb0*/  DFMA R12, R4, UR12, R12 ;  /* 0x0000000c040c7c2b */ /* 0x004fc6000800000c */
[----:B0-----:R-:W-:-:S04]  /*0fc0*/  IMAD.WIDE R4, R29, 0x8, R24 ;  /* 0x000000081d047825 */ /* 0x001fc800078e0218 */
[----:B------:R0:W-:Y:S04]  /*0fd0*/  STG.E.64 desc[UR6][R16.64], R12 ;  /* 0x0000000c10007986 */ /* 0x0001e8000c101b06 */
[----:B------:R-:W2:Y:S04]  /*0fe0*/  LDG.E.64 R26, desc[UR6][R26.64+0x8] ;  /* 0x000008061a1a7981 */ /* 0x000ea8000c1e1b00 */
[----:B------:R-:W2:Y:S01]  /*0ff0*/  LDG.E.64 R4, desc[UR6][R4.64+0x8] ;  /* 0x0000080604047981 */ /* 0x000ea2000c1e1b00 */
        /* <DEDUP_REMOVED lines=8> */
[----:B--2---:R-:W-:-:S08]  /*1080*/  DADD R28, R4, -R26 ;  /* 0x00000000041c7229 */ /* 0x004fd0000000081a */
[----:B------:R-:W-:-:S08]  /*1090*/  DMUL R28, R28, 0.5 ;  /* 0x3fe000001c1c7828 */ /* 0x000fd00000000000 */
[----:B0-----:R-:W-:Y:S02]  /*10a0*/  DMUL R12, R34, R28 ;  /* 0x0000001c220c7228 */ /* 0x001fe40000000000 */
[----:B------:R-:W-:-:S06]  /*10b0*/  FSETP.GEU.AND P1, PT, |R29|, 6.5827683646048100446e-37, PT ;  /* 0x036000001d00780b */ /* 0x000fcc0003f2e200 */
[----:B------:R-:W-:-:S08]  /*10c0*/  DFMA R4, R12, -R22, R28 ;  /* 0x800000160c04722b */ /* 0x000fd0000000001c */
[----:B------:R-:W-:-:S10]  /*10d0*/  DFMA R4, R34, R4, R12 ;  /* 0x000000042204722b */ /* 0x000fd4000000000c */
[----:B------:R-:W-:-:S05]  /*10e0*/  FFMA R6, RZ, UR9, R5 ;  /* 0x00000009ff067c23 */ /* 0x000fca0008000005 */
[----:B------:R-:W-:-:S13]  /*10f0*/  FSETP.GT.AND P0, PT, |R6|, 1.469367938527859385e-39, PT ;  /* 0x001000000600780b */ /* 0x000fda0003f04200 */
[----:B------:R-:W-:Y:S05]  /*1100*/  @P0 BRA P1, `(.L_x_18) ;  /* 0x0000000000140947 */ /* 0x000fea0000800000 */
[----:B------:R-:W-:Y:S01]  /*1110*/  IMAD.MOV.U32 R6, RZ, RZ, R28 ;  /* 0x000000ffff067224 */ /* 0x000fe200078e001c */
[----:B------:R-:W-:Y:S01]  /*1120*/  MOV R4, 0x1150 ;  /* 0x0000115000047802 */ /* 0x000fe20000000f00 */
[----:B------:R-:W-:-:S07]  /*1130*/  IMAD.MOV.U32 R5, RZ, RZ, R29 ;  /* 0x000000ffff057224 */ /* 0x000fce00078e001d */
[----:B------:R-:W-:Y:S05]  /*1140*/  CALL.REL.NOINC `($__internal_1_$__cuda_sm20_div_rn_f64_full) ;  /* 0x0000000800687944 */ /* 0x000fea0003c00000 */
[----:B------:R-:W-:-:S07]  /*1150*/  MOV R4, R6 ;  /* 0x0000000600047202 */ /* 0x000fce0000000f00 */
.L_x_18:
[----:B------:R-:W-:Y:S05]  /*1160*/  BSYNC.RECONVERGENT B0 ;  /* 0x0000000000007941 */ /* 0x000fea0003800200 */
.L_x_17:
[----:B------:R-:W-:-:S04]  /*1170*/  IMAD.WIDE R14, R2, 0x8, R14 ;  /* 0x00000008020e7825 */ /* 0x000fc800078e020e */
[C---:B------:R-:W-:Y:S01]  /*1180*/  IMAD.WIDE R30, R2.reuse, 0x8, R30 ;  /* 0x00000008021e7825 */ /* 0x040fe200078e021e */
[----:B------:R0:W-:Y:S04]  /*1190*/  STG.E.64 desc[UR6][R14.64], R4 ;  /* 0x000000040e007986 */ /* 0x0001e8000c101b06 */
[----:B------:R-:W2:Y:S01]  /*11a0*/  LDG.E.64 R12, desc[UR6][R30.64] ;  /* 0x000000061e0c7981 */ /* 0x000ea2000c1e1b00 */
[-C--:B------:R-:W-:Y:S01]  /*11b0*/  IABS R6, R0.reuse ;  /* 0x0000000000067213 */ /* 0x080fe20000000000 */
[C---:B------:R-:W-:Y:S01]  /*11c0*/  IMAD.IADD R9, R2.reuse, 0x1, R9 ;  /* 0x0000000102097824 */ /* 0x040fe200078e0209 */
[C---:B------:R-:W-:Y:S01]  /*11d0*/  IADD3 R11, PT, PT, R2.reuse, R11, RZ ;  /* 0x0000000b020b7210 */ /* 0x040fe20007ffe0ff */
[----:B------:R-:W-:Y:S01]  /*11e0*/  IMAD.WIDE R16, R2, 0x8, R16 ;  /* 0x0000000802107825 */ /* 0x000fe200078e0210 */
[----:B------:R-:W1:Y:S01]  /*11f0*/  I2F.RP R8, R6 ;  /* 0x0000000600087306 */ /* 0x000e620000209400 */
[----:B------:R-:W-:-:S02]  /*1200*/  IABS R28, R0 ;  /* 0x00000000001c7213 */ /* 0x000fc40000000000 */
[----:B------:R-:W-:Y:S02]  /*1210*/  IABS R32, R11 ;  /* 0x0000000b00207213 */ /* 0x000fe40000000000 */
[----:B------:R-:W-:-:S03]  /*1220*/  IABS R10, R9 ;  /* 0x00000009000a7213 */ /* 0x000fc60000000000 */
[----:B-1----:R-:W1:Y:S02]  /*1230*/  MUFU.RCP R8, R8 ;  /* 0x0000000800087308 */ /* 0x002e640000001000 */
[----:B-1----:R-:W-:-:S06]  /*1240*/  VIADD R26, R8, 0xffffffe ;  /* 0x0ffffffe081a7836 */ /* 0x002fcc0000000000 */
[----:B------:R1:W3:Y:S02]  /*1250*/  F2I.FTZ.U32.TRUNC.NTZ R27, R26 ;  /* 0x0000001a001b7305 */ /* 0x0002e4000021f000 */
[----:B-1----:R-:W-:Y:S02]  /*1260*/  IMAD.MOV.U32 R26, RZ, RZ, RZ ;  /* 0x000000ffff1a7224 */ /* 0x002fe400078e00ff */
[----:B---3--:R-:W-:-:S04]  /*1270*/  IMAD.MOV R29, RZ, RZ, -R27 ;  /* 0x000000ffff1d7224 */ /* 0x008fc800078e0a1b */
[----:B------:R-:W-:-:S04]  /*1280*/  IMAD R29, R29, R6, RZ ;  /* 0x000000061d1d7224 */ /* 0x000fc800078e02ff */
[----:B------:R-:W-:Y:S01]  /*1290*/  IMAD.HI.U32 R8, R27, R29, R26 ;  /* 0x0000001d1b087227 */ /* 0x000fe200078e001a */
[----:B------:R-:W-:-:S03]  /*12a0*/  MOV R27, R10 ;  /* 0x0000000a001b7202 */ /* 0x000fc60000000f00 */
[----:B------:R-:W-:Y:S02]  /*12b0*/  IMAD.MOV.U32 R29, RZ, RZ, R32 ;  /* 0x000000ffff1d7224 */ /* 0x000fe400078e0020 */
[----:B------:R-:W-:Y:S02]  /*12c0*/  IMAD.MOV R26, RZ, RZ, -R28 ;  /* 0x000000ffff1a7224 */ /* 0x000fe400078e0a1c */
[----:B------:R-:W-:-:S04]  /*12d0*/  IMAD.HI.U32 R10, R8, R29, RZ ;  /* 0x0000001d080a7227 */ /* 0x000fc800078e00ff */
        /* <DEDUP_REMOVED lines=11> */
[----:B------:R-:W-:Y:S02]  /*1390*/  @!P2 IADD3 R27, PT, PT, R27, -R6, RZ ;  /* 0x800000061b1ba210 */ /* 0x000fe40007ffe0ff */
[----:B------:R-:W-:Y:S01]  /*13a0*/  @!P3 IMAD.IADD R29, R29, 0x1, -R6 ;  /* 0x000000011d1db824 */ /* 0x000fe200078e0a06 */
[----:B------:R-:W-:Y:S02]  /*13b0*/  ISETP.NE.AND P2, PT, R0, RZ, PT ;  /* 0x000000ff0000720c */ /* 0x000fe40003f45270 */
[----:B------:R-:W-:Y:S01]  /*13c0*/  @!P0 IMAD.MOV R27, RZ, RZ, -R27 ;  /* 0x000000ffff1b8224 */ /* 0x000fe200078e0a1b */
[----:B------:R-:W-:Y:S01]  /*13d0*/  LOP3.LUT R6, RZ, R0, RZ, 0x33, !PT ;  /* 0x00000000ff067212 */ /* 0x000fe200078e33ff */
[----:B------:R-:W-:-:S03]  /*13e0*/  @!P1 IMAD.MOV R29, RZ, RZ, -R29 ;  /* 0x000000ffff1d9224 */ /* 0x000fc600078e0a1d */
[C---:B------:R-:W-:Y:S02]  /*13f0*/  SEL R33, R6.reuse, R27, !P2 ;  /* 0x0000001b06217207 */ /* 0x040fe40005000000 */
[----:B------:R-:W-:-:S05]  /*1400*/  SEL R29, R6, R29, !P2 ;  /* 0x0000001d061d7207 */ /* 0x000fca0005000000 */
        /* <DEDUP_REMOVED lines=28> */
.L_x_20:
[----:B------:R-:W-:Y:S05]  /*15d0*/  BSYNC.RECONVERGENT B0 ;  /* 0x0000000000007941 */ /* 0x000fea0003800200 */
.L_x_19:
[----:B------:R-:W-:-:S04]  /*15e0*/  IMAD.WIDE R14, R2, 0x8, R14 ;  /* 0x00000008020e7825 */ /* 0x000fc800078e020e */
[C---:B------:R-:W-:Y:S01]  /*15f0*/  IMAD.WIDE R30, R2.reuse, 0x8, R30 ;  /* 0x00000008021e7825 */ /* 0x040fe200078e021e */
[----:B------:R0:W-:Y:S04]  /*1600*/  STG.E.64 desc[UR6][R14.64], R4 ;  /* 0x000000040e007986 */ /* 0x0001e8000c101b06 */
[----:B------:R-:W2:Y:S01]  /*1610*/  LDG.E.64 R12, desc[UR6][R30.64] ;  /* 0x000000061e0c7981 */ /* 0x000ea2000c1e1b00 */
[-C--:B------:R-:W-:Y:S01]  /*1620*/  IABS R6, R0.reuse ;  /* 0x0000000000067213 */ /* 0x080fe20000000000 */
[C---:B------:R-:W-:Y:S01]  /*1630*/  IMAD.IADD R10, R2.reuse, 0x1, R11 ;  /* 0x00000001020a7824 */ /* 0x040fe200078e020b */
[----:B------:R-:W-:Y:S01]  /*1640*/  IABS R28, R0 ;  /* 0x00000000001c7213 */ /* 0x000fe20000000000 */
[C---:B------:R-:W-:Y:S01]  /*1650*/  IMAD.IADD R9, R2.reuse, 0x1, R9 ;  /* 0x0000000102097824 */ /* 0x040fe200078e0209 */
[----:B------:R-:W1:Y:S01]  /*1660*/  I2F.RP R8, R6 ;  /* 0x0000000600087306 */ /* 0x000e620000209400 */
[----:B------:R-:W-:Y:S01]  /*1670*/  IMAD.WIDE R16, R2, 0x8, R16 ;  /* 0x0000000802107825 */ /* 0x000fe200078e0210 */
        /* <DEDUP_REMOVED lines=10> */
[----:B------:R-:W-:-:S04]  /*1720*/  IMAD.MOV.U32 R26, RZ, RZ, R32 ;  /* 0x000000ffff1a7224 */ /* 0x000fc800078e0020 */
        /* <DEDUP_REMOVED lines=27> */
[----:B------:R-:W-:Y:S01]  /*18e0*/  MOV R26, 0x1 ;  /* 0x00000001001a7802 */ /* 0x000fe20000000f00 */
        /* <DEDUP_REMOVED lines=14> */
[----:B0-----:R-:W-:Y:S05]  /*19d0*/  @P0 BRA P1, `(.L_x_22) ;  /* 0x0000000000140947 */ /* 0x001fea0000800000 */
[----:B------:R-:W-:Y:S01]  /*19e0*/  IMAD.MOV.U32 R6, RZ, RZ, R26 ;  /* 0x000000ffff067224 */ /* 0x000fe200078e001a */
[----:B------:R-:W-:Y:S01]  /*19f0*/  MOV R4, 0x1a20 ;  /* 0x00001a2000047802 */ /* 0x000fe20000000f00 */
[----:B------:R-:W-:-:S07]  /*1a00*/  IMAD.MOV.U32 R5, RZ, RZ, R27 ;  /* 0x000000ffff057224 */ /* 0x000fce00078e001b */
[----:B------:R-:W-:Y:S05]  /*1a10*/  CALL.REL.NOINC `($__internal_1_$__cuda_sm20_div_rn_f64_full) ;  /* 0x0000000000347944 */ /* 0x000fea0003c00000 */
[----:B------:R-:W-:-:S07]  /*1a20*/  IMAD.MOV.U32 R4, RZ, RZ, R6 ;  /* 0x000000ffff047224 */ /* 0x000fce00078e0006 */
.L_x_22:
[----:B------:R-:W-:Y:S05]  /*1a30*/  BSYNC.RECONVERGENT B0 ;  /* 0x0000000000007941 */ /* 0x000fea0003800200 */
.L_x_21:
[----:B------:R-:W-:-:S04]  /*1a40*/  IMAD.WIDE R14, R2, 0x8, R14 ;  /* 0x00000008020e7825 */ /* 0x000fc800078e020e */
[C---:B------:R-:W-:Y:S01]  /*1a50*/  IMAD.WIDE R30, R2.reuse, 0x8, R30 ;  /* 0x00000008021e7825 */ /* 0x040fe200078e021e */
[----:B------:R1:W-:Y:S05]  /*1a60*/  STG.E.64 desc[UR6][R14.64], R4 ;  /* 0x000000040e007986 */ /* 0x0003ea000c101b06 */
[----:B------:R-:W2:Y:S01]  /*1a70*/  LDG.E.64 R30, desc[UR6][R30.64] ;  /* 0x000000061e1e7981 */ /* 0x000ea2000c1e1b00 */
[C---:B------:R-:W-:Y:S01]  /*1a80*/  IMAD.WIDE R12, R2.reuse, 0x8, R16 ;  /* 0x00000008020c7825 */ /* 0x040fe200078e0210 */
[----:B------:R-:W-:-:S04]  /*1a90*/  IADD3 R17, PT, PT, R2, R9, RZ ;  /* 0x0000000902117210 */ /* 0x000fc80007ffe0ff */
[----:B------:R-:W-:Y:S01]  /*1aa0*/  ISETP.GE.AND P0, PT, R17, UR14, PT ;  /* 0x0000000e11007c0c */ /* 0x000fe2000bf06270 */
[----:B--2---:R-:W-:-:S07]  /*1ab0*/  DFMA R10, R4, UR12, R30 ;  /* 0x0000000c040a7c2b */ /* 0x004fce000800001e */
[----:B------:R1:W-:Y:S05]  /*1ac0*/  STG.E.64 desc[UR6][R12.64], R10 ;  /* 0x0000000a0c007986 */ /* 0x0003ea000c101b06 */
[----:B------:R-:W-:Y:S05]  /*1ad0*/  @!P0 BRA `(.L_x_23) ;  /* 0xffffffec008c8947 */ /* 0x000fea000383ffff */
[----:B------:R-:W-:Y:S05]  /*1ae0*/  EXIT ;  /* 0x000000000000794d */ /* 0x000fea0003800000 */
        .weak           $__internal_1_$__cuda_sm20_div_rn_f64_full
        .type           $__internal_1_$__cuda_sm20_div_rn_f64_full,@function
        .size           $__internal_1_$__cuda_sm20_div_rn_f64_full,(.L_x_79 - $__internal_1_$__cuda_sm20_div_rn_f64_full)
$__internal_1_$__cuda_sm20_div_rn_f64_full:
[C---:B------:R-:W-:Y:S01]  /*1af0*/  FSETP.GEU.AND P0, PT, |R3|.reuse, 1.469367938527859385e-39, PT ;  /* 0x001000000300780b */ /* 0x040fe20003f0e200 */
[----:B------:R-:W-:Y:S01]  /*1b00*/  IMAD.U32 R28, RZ, RZ, UR5 ;  /* 0x00000005ff1c7e24 */ /* 0x000fe2000f8e00ff */
[C---:B------:R-:W-:Y:S01]  /*1b10*/  LOP3.LUT R8, R3.reuse, 0x800fffff, RZ, 0xc0, !PT ;  /* 0x800fffff03087812 */ /* 0x040fe200078ec0ff */
[----:B------:R-:W-:Y:S01]  /*1b20*/  IMAD.MOV.U32 R29, RZ, RZ, R3 ;  /* 0x000000ffff1d7224 */ /* 0x000fe200078e0003 */
[----:B------:R-:W-:Y:S01]  /*1b30*/  MOV R36, R6 ;  /* 0x0000000600247202 */ /* 0x000fe20000000f00 */
[----:B------:R-:W-:Y:S01]  /*1b40*/  IMAD.U32 R26, RZ, RZ, UR5 ;  /* 0x00000005ff1a7e24 */ /* 0x000fe2000f8e00ff */
[----:B------:R-:W-:Y:S01]  /*1b50*/  LOP3.LUT R27, R8, 0x3ff00000, RZ, 0xfc, !PT ;  /* 0x3ff00000081b7812 */ /* 0x000fe200078efcff */
[----:B------:R-:W-:Y:S01]  /*1b60*/  IMAD.MOV.U32 R37, RZ, RZ, R5 ;  /* 0x000000ffff257224 */ /* 0x000fe200078e0005 */
[----:B------:R-:W-:Y:S01]  /*1b70*/  LOP3.LUT R8, R3, 0x7ff00000, RZ, 0xc0, !PT ;  /* 0x7ff0000003087812 */ /* 0x000fe200078ec0ff */
[----:B------:R-:W-:Y:S01]  /*1b80*/  IMAD.MOV.U32 R40, RZ, RZ, 0x1 ;  /* 0x00000001ff287424 */ /* 0x000fe200078e00ff */
[----:B------:R-:W-:Y:S02]  /*1b90*/  BSSY.RECONVERGENT B3, `(.L_x_24) ;  /* 0x0000056000037945 */ /* 0x000fe40003800200 */
[C---:B------:R-:W-:Y:S01]  /*1ba0*/  FSETP.GEU.AND P2, PT, |R37|.reuse, 1.469367938527859385e-39, PT ;  /* 0x001000002500780b */ /* 0x040fe20003f4e200 */
[----:B------:R-:W-:Y:S01]  /*1bb0*/  @!P0 DMUL R26, R28, 8.98846567431157953865e+307 ;  /* 0x7fe000001c1a8828 */ /* 0x000fe20000000000 */
[----:B------:R-:W-:-:S04]  /*1bc0*/  LOP3.LUT R5, R37, 0x7ff00000, RZ, 0xc0, !PT ;  /* 0x7ff0000025057812 */ /* 0x000fc800078ec0ff */
[----:B------:R-:W-:Y:S01]  /*1bd0*/  ISETP.GE.U32.AND P1, PT, R5, R8, PT ;  /* 0x000000080500720c */ /* 0x000fe20003f26070 */
[----:B------:R-:W0:Y:S04]  /*1be0*/  MUFU.RCP64H R41, R27 ;  /* 0x0000001b00297308 */ /* 0x000e280000001800 */
[----:B------:R-:W-:Y:S02]  /*1bf0*/  @!P0 LOP3.LUT R8, R27, 0x7ff00000, RZ, 0xc0, !PT ;  /* 0x7ff000001b088812 */ /* 0x000fe400078ec0ff */
[----:B------:R-:W-:Y:S01]  /*1c00*/  @!P2 LOP3.LUT R6, R29, 0x7ff00000, RZ, 0xc0, !PT ;  /* 0x7ff000001d06a812 */ /* 0x000fe200078ec0ff */
[----:B------:R-:W-:-:S03]  /*1c10*/  @!P2 IMAD.MOV.U32 R42, RZ, RZ, RZ ;  /* 0x000000ffff2aa224 */ /* 0x000fc600078e00ff */
[----:B------:R-:W-:Y:S01]  /*1c20*/  @!P2 ISETP.GE.U32.AND P3, PT, R5, R6, PT ;  /* 0x000000060500a20c */ /* 0x000fe20003f66070 */
[----:B------:R-:W-:-:S05]  /*1c30*/  IMAD.MOV.U32 R6, RZ, RZ, 0x1ca00000 ;  /* 0x1ca00000ff067424 */ /* 0x000fca00078e00ff */
[C---:B------:R-:W-:Y:S01]  /*1c40*/  @!P2 SEL R12, R6.reuse, 0x63400000, !P3 ;  /* 0x63400000060ca807 */ /* 0x040fe20005800000 */
[----:B0-----:R-:W-:Y:S01]  /*1c50*/  DFMA R34, R40, -R26, 1 ;  /* 0x3ff000002822742b */ /* 0x001fe2000000081a */
[----:B------:R-:W-:Y:S02]  /*1c60*/  SEL R10, R6, 0x63400000, !P1 ;  /* 0x63400000060a7807 */ /* 0x000fe40004800000 */
[----:B------:R-:W-:-:S04]  /*1c70*/  @!P2 LOP3.LUT R12, R12, 0x80000000, R37, 0xf8, !PT ;  /* 0x800000000c0ca812 */ /* 0x000fc800078ef825 */
[----:B------:R-:W-:Y:S01]  /*1c80*/  @!P2 LOP3.LUT R43, R12, 0x100000, RZ, 0xfc, !PT ;  /* 0x001000000c2ba812 */ /* 0x000fe200078efcff */
[----:B------:R-:W-:-:S08]  /*1c90*/  DFMA R34, R34, R34, R34 ;  /* 0x000000222222722b */ /* 0x000fd00000000022 */
[----:B------:R-:W-:Y:S01]  /*1ca0*/  DFMA R40, R40, R34, R40 ;  /* 0x000000222828722b */ /* 0x000fe20000000028 */
[----:B------:R-:W-:Y:S01]  /*1cb0*/  LOP3.LUT R35, R10, 0x800fffff, R37, 0xf8, !PT ;  /* 0x800fffff0a237812 */ /* 0x000fe200078ef825 */
[----:B------:R-:W-:Y:S01]  /*1cc0*/  IMAD.MOV.U32 R10, RZ, RZ, R5 ;  /* 0x000000ffff0a7224 */ /* 0x000fe200078e0005 */
[----:B------:R-:W-:-:S05]  /*1cd0*/  MOV R34, R36 ;  /* 0x0000002400227202 */ /* 0x000fca0000000f00 */
[----:B------:R-:W-:Y:S02]  /*1ce0*/  DFMA R38, R40, -R26, 1 ;  /* 0x3ff000002826742b */ /* 0x000fe4000000081a */
[----:B------:R-:W-:-:S06]  /*1cf0*/  @!P2 DFMA R34, R34, 2, -R42 ;  /* 0x400000002222a82b */ /* 0x000fcc000000082a */
[----:B------:R-:W-:-:S04]  /*1d00*/  DFMA R40, R40, R38, R40 ;  /* 0x000000262828722b */ /* 0x000fc80000000028 */
[----:B------:R-:W-:-:S04]  /*1d10*/  @!P2 LOP3.LUT R10, R35, 0x7ff00000, RZ, 0xc0, !PT ;  /* 0x7ff00000230aa812 */ /* 0x000fc800078ec0ff */
[----:B------:R-:W-:Y:S01]  /*1d20*/  DMUL R38, R40, R34 ;  /* 0x0000002228267228 */ /* 0x000fe20000000000 */
[----:B------:R-:W-:-:S05]  /*1d30*/  VIADD R12, R10, 0xffffffff ;  /* 0xffffffff0a0c7836 */ /* 0x000fca0000000000 */
[----:B------:R-:W-:Y:S02]  /*1d40*/  ISETP.GT.U32.AND P0, PT, R12, 0x7feffffe, PT ;  /* 0x7feffffe0c00780c */ /* 0x000fe40003f04070 */
[----:B------:R-:W-:Y:S01]  /*1d50*/  IADD3 R12, PT, PT, R8, -0x1, RZ ;  /* 0xffffffff080c7810 */ /* 0x000fe20007ffe0ff */
[----:B------:R-:W-:-:S03]  /*1d60*/  DFMA R42, R38, -R26, R34 ;  /* 0x8000001a262a722b */ /* 0x000fc60000000022 */
[----:B------:R-:W-:-:S05]  /*1d70*/  ISETP.GT.U32.OR P0, PT, R12, 0x7feffffe, P0 ;  /* 0x7feffffe0c00780c */ /* 0x000fca0000704470 */
[----:B------:R-:W-:-:S08]  /*1d80*/  DFMA R38, R40, R42, R38 ;  /* 0x0000002a2826722b */ /* 0x000fd00000000026 */
[----:B------:R-:W-:Y:S05]  /*1d90*/  @P0 BRA `(.L_x_25) ;  /* 0x0000000000740947 */ /* 0x000fea0003800000 */
[----:B------:R-:W-:Y:S01]  /*1da0*/  LOP3.LUT R8, R29, 0x7ff00000, RZ, 0xc0, !PT ;  /* 0x7ff000001d087812 */ /* 0x000fe200078ec0ff */
[----:B------:R-:W-:-:S03]  /*1db0*/  IMAD.MOV.U32 R36, RZ, RZ, RZ ;  /* 0x000000ffff247224 */ /* 0x000fc600078e00ff */
[CC--:B------:R-:W-:Y:S02]  /*1dc0*/  VIADDMNMX R10, R5.reuse, -R8.reuse, 0xb9600000, !PT ;  /* 0xb9600000050a7446 */ /* 0x0c0fe40007800908 */
[----:B------:R-:W-:Y:S02]  /*1dd0*/  ISETP.GE.U32.AND P0, PT, R5, R8, PT ;  /* 0x000000080500720c */ /* 0x000fe40003f06070 */
[----:B------:R-:W-:Y:S02]  /*1de0*/  VIMNMX R10, PT, PT, R10, 0x46a00000, PT ;  /* 0x46a000000a0a7848 */ /* 0x000fe40003fe0100 */
[----:B------:R-:W-:-:S05]  /*1df0*/  SEL R5, R6, 0x63400000, !P0 ;  /* 0x6340000006057807 */ /* 0x000fca0004000000 */
[----:B------:R-:W-:-:S04]  /*1e00*/  IMAD.IADD R5, R10, 0x1, -R5 ;  /* 0x000000010a057824 */ /* 0x000fc800078e0a05 */
[----:B------:R-:W-:-:S06]  /*1e10*/  VIADD R37, R5, 0x7fe00000 ;  /* 0x7fe0000005257836 */ /* 0x000fcc0000000000 */
[----:B------:R-:W-:-:S10]  /*1e20*/  DMUL R40, R38, R36 ;  /* 0x0000002426287228 */ /* 0x000fd40000000000 */
[----:B------:R-:W-:-:S13]  /*1e30*/  FSETP.GTU.AND P0, PT, |R41|, 1.469367938527859385e-39, PT ;  /* 0x001000002900780b */ /* 0x000fda0003f0c200 */
[----:B------:R-:W-:Y:S05]  /*1e40*/  @P0 BRA `(.L_x_26) ;  /* 0x0000000000a80947 */ /* 0x000fea0003800000 */
[----:B------:R-:W-:Y:S01]  /*1e50*/  DFMA R26, R38, -R26, R34 ;  /* 0x8000001a261a722b */ /* 0x000fe20000000022 */
[----:B------:R-:W-:-:S09]  /*1e60*/  MOV R36, RZ ;  /* 0x000000ff00247202 */ /* 0x000fd20000000f00 */
[C---:B------:R-:W-:Y:S02]  /*1e70*/  FSETP.NEU.AND P0, PT, R27.reuse, RZ, PT ;  /* 0x000000ff1b00720b */ /* 0x040fe40003f0d000 */
[----:B------:R-:W-:-:S04]  /*1e80*/  LOP3.LUT R6, R27, 0x80000000, R29, 0x48, !PT ;  /* 0x800000001b067812 */ /* 0x000fc800078e481d */
[----:B------:R-:W-:-:S07]  /*1e90*/  LOP3.LUT R37, R6, R37, RZ, 0xfc, !PT ;  /* 0x0000002506257212 */ /* 0x000fce00078efcff */
[----:B------:R-:W-:Y:S05]  /*1ea0*/  @!P0 BRA `(.L_x_26) ;  /* 0x0000000000908947 */ /* 0x000fea0003800000 */
[----:B------:R-:W-:Y:S01]  /*1eb0*/  IMAD.MOV R27, RZ, RZ, -R5 ;  /* 0x000000ffff1b7224 */ /* 0x000fe200078e0a05 */
[----:B------:R-:W-:Y:S01]  /*1ec0*/  IADD3 R5, PT, PT, -R5, -0x43300000, RZ ;  /* 0xbcd0000005057810 */ /* 0x000fe20007ffe1ff */
[----:B------:R-:W-:-:S06]  /*1ed0*/  IMAD.MOV.U32 R26, RZ, RZ, RZ ;  /* 0x000000ffff1a7224 */ /* 0x000fcc00078e00ff */
[----:B------:R-:W-:Y:S02]  /*1ee0*/  DFMA R26, R40, -R26, R38 ;  /* 0x8000001a281a722b */ /* 0x000fe40000000026 */
[----:B------:R-:W-:-:S08]  /*1ef0*/  DMUL.RP R38, R38, R36 ;  /* 0x0000002426267228 */ /* 0x000fd00000008000 */
[----:B------:R-:W-:Y:S02]  /*1f00*/  FSETP.NEU.AND P0, PT, |R27|, R5, PT ;  /* 0x000000051b00720b */ /* 0x000fe40003f0d200 */
[----:B------:R-:W-:Y:S02]  /*1f10*/  LOP3.LUT R6, R39, R6, RZ, 0x3c, !PT ;  /* 0x0000000627067212 */ /* 0x000fe400078e3cff */
[----:B------:R-:W-:Y:S02]  /*1f20*/  FSEL R8, R38, R40, !P0 ;  /* 0x0000002826087208 */ /* 0x000fe40004000000 */
[----:B------:R-:W-:-:S03]  /*1f30*/  FSEL R5, R6, R41, !P0 ;  /* 0x0000002906057208 */ /* 0x000fc60004000000 */
[----:B------:R-:W-:Y:S01]  /*1f40*/  IMAD.MOV.U32 R40, RZ, RZ, R8 ;  /* 0x000000ffff287224 */ /* 0x000fe200078e0008 */
[----:B------:R-:W-:Y:S01]  /*1f50*/  MOV R41, R5 ;  /* 0x0000000500297202 */ /* 0x000fe20000000f00 */
[----:B------:R-:W-:Y:S06]  /*1f60*/  BRA `(.L_x_26) ;  /* 0x0000000000607947 */ /* 0x000fec0003800000 */
.L_x_25:
[----:B------:R-:W-:-:S14]  /*1f70*/  DSETP.NAN.AND P0, PT, R36, R36, PT ;  /* 0x000000242400722a */ /* 0x000fdc0003f08000 */
[----:B------:R-:W-:Y:S05]  /*1f80*/  @P0 BRA `(.L_x_27) ;  /* 0x00000000004c0947 */ /* 0x000fea0003800000 */
[----:B------:R-:W-:-:S14]  /*1f90*/  DSETP.NAN.AND P0, PT, R28, R28, PT ;  /* 0x0000001c1c00722a */ /* 0x000fdc0003f08000 */
        /* <DEDUP_REMOVED lines=9> */
[----:B------:R-:W-:Y:S01]  /*2030*/  @!P0 IMAD.MOV.U32 R40, RZ, RZ, RZ ;  /* 0x000000ffff288224 */ /* 0x000fe200078e00ff */
[----:B------:R-:W-:Y:S01]  /*2040*/  @!P0 MOV R41, R5 ;  /* 0x0000000500298202 */ /* 0x000fe20000000f00 */
[----:B------:R-:W-:Y:S02]  /*2050*/  @P0 IMAD.MOV.U32 R40, RZ, RZ, RZ ;  /* 0x000000ffff280224 */ /* 0x000fe400078e00ff */
[----:B------:R-:W-:Y:S01]  /*2060*/  @P0 IMAD.MOV.U32 R41, RZ, RZ, R6 ;  /* 0x000000ffff290224 */ /* 0x000fe200078e0006 */
[----:B------:R-:W-:Y:S06]  /*2070*/  BRA `(.L_x_26) ;  /* 0x00000000001c7947 */ /* 0x000fec0003800000 */
.L_x_28:
[----:B------:R-:W-:Y:S01]  /*2080*/  LOP3.LUT R5, R29, 0x80000, RZ, 0xfc, !PT ;  /* 0x000800001d057812 */ /* 0x000fe200078efcff */
[----:B------:R-:W-:-:S03]  /*2090*/  IMAD.MOV.U32 R40, RZ, RZ, R28 ;  /* 0x000000ffff287224 */ /* 0x000fc600078e001c */
[----:B------:R-:W-:Y:S01]  /*20a0*/  MOV R41, R5 ;  /* 0x0000000500297202 */ /* 0x000fe20000000f00 */
[----:B------:R-:W-:Y:S06]  /*20b0*/  BRA `(.L_x_26) ;  /* 0x00000000000c7947 */ /* 0x000fec0003800000 */
.L_x_27:
[----:B------:R-:W-:Y:S01]  /*20c0*/  LOP3.LUT R5, R37, 0x80000, RZ, 0xfc, !PT ;  /* 0x0008000025057812 */ /* 0x000fe200078efcff */
[----:B------:R-:W-:-:S04]  /*20d0*/  IMAD.MOV.U32 R40, RZ, RZ, R36 ;  /* 0x000000ffff287224 */ /* 0x000fc800078e0024 */
[----:B------:R-:W-:-:S07]  /*20e0*/  IMAD.MOV.U32 R41, RZ, RZ, R5 ;  /* 0x000000ffff297224 */ /* 0x000fce00078e0005 */
.L_x_26:
[----:B------:R-:W-:Y:S05]  /*20f0*/  BSYNC.RECONVERGENT B3 ;  /* 0x0000000000037941 */ /* 0x000fea0003800200 */
.L_x_24:
[----:B------:R-:W-:Y:S01]  /*2100*/  IMAD.MOV.U32 R26, RZ, RZ, R4 ;  /* 0x000000ffff1a7224 */ /* 0x000fe200078e0004 */
[----:B------:R-:W-:Y:S01]  /*2110*/  MOV R5, R41 ;  /* 0x0000002900057202 */ /* 0x000fe20000000f00 */
[----:B------:R-:W-:Y:S02]  /*2120*/  IMAD.MOV.U32 R27, RZ, RZ, 0x0 ;  /* 0x00000000ff1b7424 */ /* 0x000fe400078e00ff */
[----:B------:R-:W-:Y:S02]  /*2130*/  IMAD.MOV.U32 R6, RZ, RZ, R40 ;  /* 0x000000ffff067224 */ /* 0x000fe400078e0028 */
[----:B------:R-:W-:Y:S05]  /*2140*/  RET.REL.NODEC R26 `(_Z9RK4_step32GF) ;  /* 0xffffffdc1aac7950 */ /* 0x000fea0003c3ffff */
.L_x_29:
        /* <DEDUP_REMOVED lines=11> */
.L_x_79:


//--------------------- .text._Z9RK4_step22GF     --------------------------
	.section	.text._Z9RK4_step22GF,"ax",@progbits
	.align	128
        .global         _Z9RK4_step22GF
        .type           _Z9RK4_step22GF,@function
        .size           _Z9RK4_step22GF,(.L_x_80 - _Z9RK4_step22GF)
        .other          _Z9RK4_step22GF,@"STO_CUDA_ENTRY STV_DEFAULT"
_Z9RK4_step22GF:
.text._Z9RK4_step22GF:
        /* <DEDUP_REMOVED lines=15> */
[----:B------:R-:W1:Y:S01]  /*00f0*/  LDC.64 R24, c[0x0][0x3c0] ;  /* 0x0000f000ff187b82 */ /* 0x000e620000000a00 */
[----:B------:R-:W2:Y:S01]  /*0100*/  LDCU.64 UR6, c[0x0][0x358] ;  /* 0x00006b00ff0677ac */ /* 0x000ea20008000a00 */
[CC--:B------:R-:W-:Y:S01]  /*0110*/  ISETP.GE.AND P0, PT, R0.reuse, R9.reuse, PT ;  /* 0x000000090000720c */ /* 0x0c0fe20003f06270 */
[----:B------:R-:W-:Y:S01]  /*0120*/  BSSY.RECONVERGENT B0, `(.L_x_30) ;  /* 0x0000073000007945 */ /* 0x000fe20003800200 */
[----:B------:R-:W-:Y:S01]  /*0130*/  VIMNMX R7, PT, PT, R0, R9, !PT ;  /* 0x0000000900077248 */ /* 0x000fe20007fe0100 */
[----:B------:R-:W3:Y:S01]  /*0140*/  LDCU UR5, c[0x0][0x3b8] ;  /* 0x00007700ff0577ac */ /* 0x000ee20008000800 */
[----:B------:R-:W-:Y:S01]  /*0150*/  SEL R12, RZ, 0x1, P0 ;  /* 0x00000001ff0c7807 */ /* 0x000fe20000000000 */
[----:B------:R-:W-:Y:S01]  /*0160*/  VIADD R6, R9, 0xfffffffe ;  /* 0xfffffffe09067836 */ /* 0x000fe20000000000 */
[----:B------:R-:W4:Y:S02]  /*0170*/  LDCU UR8, c[0x0][0x3bc] ;  /* 0x00007780ff0877ac */ /* 0x000f240008000800 */
[----:B------:R-:W-:Y:S01]  /*0180*/  IADD3 R0, PT, PT, R7, -R0, -R12 ;  /* 0x8000000007007210 */ /* 0x000fe20007ffe80c */
[----:B0-----:R-:W0:Y:S01]  /*0190*/  MUFU.RCP R2, R2 ;  /* 0x0000000200027308 */ /* 0x001e220000001000 */
[----:B-1----:R-:W-:Y:S01]  /*01a0*/  DMUL R24, R24, 0.5 ;  /* 0x3fe0000018187828 */ /* 0x002fe20000000000 */
[----:B0-----:R-:W-:-:S06]  /*01b0*/  VIADD R4, R2, 0xffffffe ;  /* 0x0ffffffe02047836 */ /* 0x001fcc0000000000 */
[----:B------:R0:W1:Y:S02]  /*01c0*/  F2I.FTZ.U32.TRUNC.NTZ R5, R4 ;  /* 0x0000000400057305 */ /* 0x000064000021f000 */
[----:B0-----:R-:W-:Y:S02]  /*01d0*/  HFMA2 R4, -RZ, RZ, 0, 0 ;  /* 0x00000000ff047431 */ /* 0x001fe400000001ff */
[----:B-1----:R-:W-:-:S04]  /*01e0*/  IMAD R11, R11, R5, RZ ;  /* 0x000000050b0b7224 */ /* 0x002fc800078e02ff */
[----:B------:R-:W-:-:S06]  /*01f0*/  IMAD.HI.U32 R5, R5, R11, R4 ;  /* 0x0000000b05057227 */ /* 0x000fcc00078e0004 */
[----:B------:R-:W-:Y:S02]  /*0200*/  IMAD.HI.U32 R7, R5, R0, RZ ;  /* 0x0000000005077227 */ /* 0x000fe400078e00ff */
[----:B------:R-:W0:Y:S02]  /*0210*/  LDC R5, c[0x0][0x3bc] ;  /* 0x0000ef00ff057b82 */ /* 0x000e240000000800 */
[----:B------:R-:W-:-:S04]  /*0220*/  IMAD.MOV R2, RZ, RZ, -R7 ;  /* 0x000000ffff027224 */ /* 0x000fc800078e0a07 */
[----:B------:R-:W-:-:S05]  /*0230*/  IMAD R0, R3, R2, R0 ;  /* 0x0000000203007224 */ /* 0x000fca00078e0200 */
[----:B------:R-:W-:-:S13]  /*0240*/  ISETP.GE.U32.AND P0, PT, R0, R3, PT ;  /* 0x000000030000720c */ /* 0x000fda0003f06070 */
[----:B------:R-:W-:Y:S02]  /*0250*/  @P0 IMAD.IADD R0, R0, 0x1, -R3 ;  /* 0x0000000100000824 */ /* 0x000fe400078e0a03 */
[----:B------:R-:W-:-:S03]  /*0260*/  @P0 VIADD R7, R7, 0x1 ;  /* 0x0000000107070836 */ /* 0x000fc60000000000 */
[----:B------:R-:W-:-:S13]  /*0270*/  ISETP.GE.U32.AND P1, PT, R0, R3, PT ;  /* 0x000000030000720c */ /* 0x000fda0003f26070 */
[----:B------:R-:W-:Y:S01]  /*0280*/  @P1 VIADD R7, R7, 0x1 ;  /* 0x0000000107071836 */ /* 0x000fe20000000000 */
[----:B------:R-:W-:-:S04]  /*0290*/  @!P2 LOP3.LUT R7, RZ, R3, RZ, 0x33, !PT ;  /* 0x00000003ff07a212 */ /* 0x000fc800078e33ff */
[----:B------:R-:W-:-:S04]  /*02a0*/  IADD3 R12, PT, PT, R12, R7, RZ ;  /* 0x000000070c0c7210 */ /* 0x000fc80007ffe0ff */
[----:B------:R-:W-:-:S04]  /*02b0*/  LOP3.LUT R0, R12, 0x3, RZ, 0xc0, !PT ;  /* 0x000000030c007812 */ /* 0x000fc800078ec0ff */
[----:B------:R-:W-:-:S13]  /*02c0*/  ISETP.NE.AND P0, PT, R0, 0x3, PT ;  /* 0x000000030000780c */ /* 0x000fda0003f05270 */
[----:B0-234-:R-:W-:Y:S05]  /*02d0*/  @!P0 BRA `(.L_x_31) ;  /* 0x00000004005c8947 */ /* 0x01dfea0003800000 */
[----:B------:R-:W0:Y:S01]  /*02e0*/  LDC.64 R38, c[0x0][0x390] ;  /* 0x0000e400ff267b82 */ /* 0x000e220000000a00 */
[----:B------:R-:W-:Y:S01]  /*02f0*/  VIADD R0, R12, 0x1 ;  /* 0x000000010c007836 */ /* 0x000fe20000000000 */
[----:B------:R-:W-:Y:S01]  /*0300*/  BSSY.RECONVERGENT B1, `(.L_x_32) ;  /* 0x0000053000017945 */ /* 0x000fe20003800200 */
[----:B------:R-:W-:Y:S01]  /*0310*/  IADD3 R14, PT, PT, R9, UR4, R14 ;  /* 0x00000004090e7c10 */ /* 0x000fe2000fffe00e */
[----:B------:R-:W-:Y:S02]  /*0320*/  VIADD R16, R34, 0xfffffffc ;  /* 0xfffffffc22107836 */ /* 0x000fe40000000000 */
[----:B------:R-:W-:Y:S02]  /*0330*/  LOP3.LUT R0, R0, 0x3, RZ, 0xc0, !PT ;  /* 0x0000000300007812 */ /* 0x000fe400078ec0ff */
[----:B------:R-:W1:Y:S03]  /*0340*/  LDC.64 R36, c[0x0][0x3b8] ;  /* 0x0000ee00ff247b82 */ /* 0x000e660000000a00 */
[----:B------:R-:W-:-:S07]  /*0350*/  IMAD.MOV R7, RZ, RZ, -R0 ;  /* 0x000000ffff077224 */ /* 0x000fce00078e0a00 */
.L_x_35:
[-C--:B--2---:R-:W-:Y:S01]  /*0360*/  IABS R10, R6.reuse ;  /* 0x00000006000a7213 */ /* 0x084fe20000000000 */
[----:B------:R-:W-:Y:S01]  /*0370*/  VIADD R0, R16, 0x4 ;  /* 0x0000000410007836 */ /* 0x000fe20000000000 */
[----:B------:R-:W-:Y:S01]  /*0380*/  IABS R15, R6 ;  /* 0x00000006000f7213 */ /* 0x000fe20000000000 */
[----:B------:R-:W-:Y:S01]  /*0390*/  VIADD R4, R14, 0xfffffffc ;  /* 0xfffffffc0e047836 */ /* 0x000fe20000000000 */
[----:B------:R-:W2:Y:S01]  /*03a0*/  I2F.RP R2, R10 ;  /* 0x0000000a00027306 */ /* 0x000ea20000209400 */
[----:B------:R-:W3:Y:S01]  /*03b0*/  LDC.64 R26, c[0x0][0x3a0] ;  /* 0x0000e800ff1a7b82 */ /* 0x000ee20000000a00 */
[----:B------:R-:W-:Y:S02]  /*03c0*/  IABS R13, R0 ;  /* 0x00000000000d7213 */ /* 0x000fe40000000000 */
[----:B------:R-:W-:-:S04]  /*03d0*/  IABS R18, R4 ;  /* 0x0000000400127213 */ /* 0x000fc80000000000 */
[----:B--2---:R-:W2:Y:S02]  /*03e0*/  MUFU.RCP R2, R2 ;  /* 0x0000000200027308 */ /* 0x004ea40000001000 */
[----:B--2---:R-:W-:-:S06]  /*03f0*/  IADD3 R8, PT, PT, R2, 0xffffffe, RZ ;  /* 0x0ffffffe02087810 */ /* 0x004fcc0007ffe0ff */
[----:B------:R2:W4:Y:S02]  /*0400*/  F2I.FTZ.U32.TRUNC.NTZ R9, R8 ;  /* 0x0000000800097305 */ /* 0x000524000021f000 */
[----:B--2---:R-:W-:Y:S02]  /*0410*/  IMAD.MOV.U32 R8, RZ, RZ, RZ ;  /* 0x000000ffff087224 */ /* 0x004fe400078e00ff */
[----:B----4-:R-:W-:-:S04]  /*0420*/  IMAD.MOV R11, RZ, RZ, -R9 ;  /* 0x000000ffff0b7224 */ /* 0x010fc800078e0a09 */
[----:B------:R-:W-:-:S04]  /*0430*/  IMAD R11, R11, R10, RZ ;  /* 0x0000000a0b0b7224 */ /* 0x000fc800078e02ff */
[----:B------:R-:W-:Y:S01]  /*0440*/  IMAD.HI.U32 R9, R9, R11, R8 ;  /* 0x0000000b09097227 */ /* 0x000fe200078e0008 */
[----:B------:R-:W-:-:S03]  /*0450*/  IADD3 R11, PT, PT, RZ, -R15, RZ ;  /* 0x8000000fff0b7210 */ /* 0x000fc60007ffe0ff */
        /* <DEDUP_REMOVED lines=16> */
[----:B------:R-:W-:Y:S01]  /*0560*/  IMAD.MOV.U32 R0, RZ, RZ, R9 ;  /* 0x000000ffff007224 */ /* 0x000fe200078e0009 */
[----:B------:R-:W-:Y:S01]  /*0570*/  LOP3.LUT R9, RZ, R6, RZ, 0x33, !PT ;  /* 0x00000006ff097212 */ /* 0x000fe200078e33ff */
[----:B------:R-:W-:Y:S02]  /*0580*/  @!P0 IMAD.MOV R2, RZ, RZ, -R2 ;  /* 0x000000ffff028224 */ /* 0x000fe400078e0a02 */
[----:B------:R-:W-:-:S03]  /*0590*/  @!P1 IMAD.MOV R0, RZ, RZ, -R0 ;  /* 0x000000ffff009224 */ /* 0x000fc600078e0a00 */
[C---:B------:R-:W-:Y:S02]  /*05a0*/  SEL R13, R9.reuse, R2, !P2 ;  /* 0x00000002090d7207 */ /* 0x040fe40005000000 */
[----:B------:R-:W-:-:S03]  /*05b0*/  SEL R11, R9, R0, !P2 ;  /* 0x00000000090b7207 */ /* 0x000fc60005000000 */
[----:B0-----:R-:W-:-:S04]  /*05c0*/  IMAD.WIDE R8, R13, 0x8, R38 ;  /* 0x000000080d087825 */ /* 0x001fc800078e0226 */
[--C-:B------:R-:W-:Y:S02]  /*05d0*/  IMAD.WIDE R10, R11, 0x8, R38.reuse ;  /* 0x000000080b0a7825 */ /* 0x100fe400078e0226 */
[----:B------:R-:W2:Y:S04]  /*05e0*/  LDG.E.64 R8, desc[UR6][R8.64+0x8] ;  /* 0x0000080608087981 */ /* 0x000ea8000c1e1b00 */
[----:B------:R-:W2:Y:S01]  /*05f0*/  LDG.E.64 R10, desc[UR6][R10.64+0x8] ;  /* 0x000008060a0a7981 */ /* 0x000ea2000c1e1b00 */
[----:B------:R-:W1:Y:S01]  /*0600*/  MUFU.RCP64H R19, UR8 ;  /* 0x0000000800137d08 */ /* 0x000e620008001800 */
[----:B------:R-:W-:Y:S01]  /*0610*/  IMAD.MOV.U32 R18, RZ, RZ, 0x1 ;  /* 0x00000001ff127424 */ /* 0x000fe200078e00ff */
[----:B------:R-:W-:Y:S01]  /*0620*/  BSSY.RECONVERGENT B2, `(.L_x_33) ;  /* 0x0000016000027945 */ /* 0x000fe20003800200 */
[----:B------:R-:W-:-:S04]  /*0630*/  IMAD.WIDE R22, R34, 0x8, R38 ;  /* 0x0000000822167825 */ /* 0x000fc800078e0226 */
[----:B-1----:R-:W-:-:S08]  /*0640*/  DFMA R20, R18, -R36, 1 ;  /* 0x3ff000001214742b */ /* 0x002fd00000000824 */
[----:B------:R-:W-:-:S08]  /*0650*/  DFMA R20, R20, R20, R20 ;  /* 0x000000141414722b */ /* 0x000fd00000000014 */
[----:B------:R-:W-:-:S08]  /*0660*/  DFMA R20, R18, R20, R18 ;  /* 0x000000141214722b */ /* 0x000fd00000000012 */
[----:B------:R-:W-:-:S08]  /*0670*/  DFMA R18, R20, -R36, 1 ;  /* 0x3ff000001412742b */ /* 0x000fd00000000824 */
[----:B------:R-:W-:Y:S01]  /*0680*/  DFMA R18, R20, R18, R20 ;  /* 0x000000121412722b */ /* 0x000fe20000000014 */
[----:B------:R-:W0:Y:S02]  /*0690*/  LDC.64 R20, c[0x0][0x388] ;  /* 0x0000e200ff147b82 */ /* 0x000e240000000a00 */
[----:B0-----:R-:W-:Y:S01]  /*06a0*/  IMAD.WIDE R20, R34, 0x8, R20 ;  /* 0x0000000822147825 */ /* 0x001fe200078e0214 */
[----:B--2---:R-:W-:-:S08]  /*06b0*/  DADD R30, R8, -R10 ;  /* 0x00000000081e7229 */ /* 0x004fd0000000080a */
[----:B------:R-:W-:-:S08]  /*06c0*/  DMUL R30, R30, 0.5 ;  /* 0x3fe000001e1e7828 */ /* 0x000fd00000000000 */
[----:B------:R-:W-:Y:S02]  /*06d0*/  DMUL R8, R30, R18 ;  /* 0x000000121e087228 */ /* 0x000fe40000000000 */
[----:B------:R-:W-:-:S06]  /*06e0*/  FSETP.GEU.AND P1, PT, |R31|, 6.5827683646048100446e-37, PT ;  /* 0x036000001f00780b */ /* 0x000fcc0003f2e200 */
[----:B------:R-:W-:-:S08]  /*06f0*/  DFMA R10, R8, -R36, R30 ;  /* 0x80000024080a722b */ /* 0x000fd0000000001e */
[----:B------:R-:W-:Y:S01]  /*0700*/  DFMA R8, R18, R10, R8 ;  /* 0x0000000a1208722b */ /* 0x000fe20000000008 */
[----:B---3--:R-:W-:-:S09]  /*0710*/  IMAD.WIDE R18, R34, 0x8, R26 ;  /* 0x0000000822127825 */ /* 0x008fd200078e021a */
[----:B------:R-:W-:-:S05]  /*0720*/  FFMA R0, RZ, UR8, R9 ;  /* 0x00000008ff007c23 */ /* 0x000fca0008000009 */
[----:B------:R-:W-:-:S13]  /*0730*/  FSETP.GT.AND P0, PT, |R0|, 1.469367938527859385e-39, PT ;  /* 0x001000000000780b */ /* 0x000fda0003f04200 */
[----:B------:R-:W-:Y:S05]  /*0740*/  @P0 BRA P1, `(.L_x_34) ;  /* 0x00000000000c0947 */ /* 0x000fea0000800000 */
[----:B------:R-:W-:-:S07]  /*0750*/  MOV R4, 0x770 ;  /* 0x0000077000047802 */ /* 0x000fce0000000f00 */
[----:B------:R-:W-:Y:S05]  /*0760*/  CALL.REL.NOINC `($__internal_2_$__cuda_sm20_div_rn_f64_full) ;  /* 0x0000001000c07944 */ /* 0x000fea0003c00000 */
[----:B------:R-:W-:-:S07]  /*0770*/  MOV R8, R0 ;  /* 0x0000000000087202 */ /* 0x000fce0000000f00 */
.L_x_34:
[----:B------:R-:W-:Y:S05]  /*0780*/  BSYNC.RECONVERGENT B2 ;  /* 0x0000000000027941 */ /* 0x000fea0003800200 */
.L_x_33:
[----:B------:R2:W-:Y:S04]  /*0790*/  STG.E.64 desc[UR6][R18.64], R8 ;  /* 0x0000000812007986 */ /* 0x0005e8000c101b06 */
[----:B------:R-:W3:Y:S01]  /*07a0*/  LDG.E.64 R20, desc[UR6][R20.64] ;  /* 0x0000000614147981 */ /* 0x000ee2000c1e1b00 */
[----:B------:R-:W-:Y:S02]  /*07b0*/  VIADD R7, R7, 0x1 ;  /* 0x0000000107077836 */ /* 0x000fe40000000000 */
[C---:B------:R-:W-:Y:S02]  /*07c0*/  IMAD.IADD R34, R3.reuse, 0x1, R34 ;  /* 0x0000000103227824 */ /* 0x040fe400078e0222 */
[----:B------:R-:W-:Y:S01]  /*07d0*/  IMAD.IADD R16, R3, 0x1, R16 ;  /* 0x0000000103107824 */ /* 0x000fe200078e0210 */
[----:B------:R-:W-:Y:S01]  /*07e0*/  ISETP.NE.AND P0, PT, R7, RZ, PT ;  /* 0x000000ff0700720c */ /* 0x000fe20003f05270 */
[----:B------:R-:W-:Y:S01]  /*07f0*/  IMAD.IADD R14, R3, 0x1, R14 ;  /* 0x00000001030e7824 */ /* 0x000fe200078e020e */
[----:B---3--:R-:W-:-:S07]  /*0800*/  DFMA R10, R24, R8, R20 ;  /* 0x00000008180a722b */ /* 0x008fce0000000014 */
[----:B------:R2:W-:Y:S04]  /*0810*/  STG.E.64 desc[UR6][R22.64], R10 ;  /* 0x0000000a16007986 */ /* 0x0005e8000c101b06 */
[----:B------:R-:W-:Y:S05]  /*0820*/  @P0 BRA `(.L_x_35) ;  /* 0xfffffff800cc0947 */ /* 0x000fea000383ffff */
[----:B------:R-:W-:Y:S05]  /*0830*/  BSYNC.RECONVERGENT B1 ;  /* 0x0000000000017941 */ /* 0x000fea0003800200 */
.L_x_32:
[----:B------:R-:W-:-:S07]  /*0840*/  IADD3 R34, PT, PT, R16, 0x4, RZ ;  /* 0x0000000410227810 */ /* 0x000fce0007ffe0ff */
.L_x_31:
[----:B------:R-:W-:Y:S05]  /*0850*/  BSYNC.RECONVERGENT B0 ;  /* 0x0000000000007941 */ /* 0x000fea0003800200 */
.L_x_30:
[----:B------:R-:W0:Y:S01]  /*0860*/  LDC R7, c[0x0][0x380] ;  /* 0x0000e000ff077b82 */ /* 0x000e220000000800 */
[----:B------:R-:W-:Y:S01]  /*0870*/  ISETP.GE.U32.AND P0, PT, R12, 0x3, PT ;  /* 0x000000030c00780c */ /* 0x000fe20003f06070 */
[----:B------:R-:W1:Y:S01]  /*0880*/  LDCU UR9, c[0x0][0x3bc] ;  /* 0x00007780ff0977ac */ /* 0x000e620008000800 */
[----:B------:R-:W3:Y:S05]  /*0890*/  LDCU UR10, c[0x0][0x380] ;  /* 0x00007000ff0a77ac */ /* 0x000eea0008000800 */
[----:B--2---:R-:W2:Y:S08]  /*08a0*/  LDC.64 R22, c[0x0][0x390] ;  /* 0x0000e400ff167b82 */ /* 0x004eb00000000a00 */
[----:B------:R-:W4:Y:S08]  /*08b0*/  LDC.64 R20, c[0x0][0x3b8] ;  /* 0x0000ee00ff147b82 */ /* 0x000f300000000a00 */
[----:B------:R-:W0:Y:S08]  /*08c0*/  LDC.64 R18, c[0x0][0x388] ;  /* 0x0000e200ff127b82 */ /* 0x000e300000000a00 */
[----:B------:R-:W0:Y:S01]  /*08d0*/  LDC.64 R16, c[0x0][0x3a0] ;  /* 0x0000e800ff107b82 */ /* 0x000e220000000a00 */
[----:B-1-3--:R-:W-:Y:S05]  /*08e0*/  @!P0 EXIT ;  /* 0x000000000000894d */ /* 0x00afea0003800000 */
.L_x_44:
[-C--:B------:R-:W-:Y:S02]  /*08f0*/  IABS R13, R6.reuse ;  /* 0x00000006000d7213 */ /* 0x080fe40000000000 */
[----:B0-----:R-:W-:Y:S02]  /*0900*/  IADD3 R38, PT, PT, R34, -0x4, R7 ;  /* 0xfffffffc22267810 */ /* 0x001fe40007ffe007 */
[----:B------:R-:W0:Y:S01]  /*0910*/  I2F.RP R0, R13 ;  /* 0x0000000d00007306 */ /* 0x000e220000209400 */
[----:B-1----:R-:W-:Y:S02]  /*0920*/  IABS R10, R6 ;  /* 0x00000006000a7213 */ /* 0x002fe40000000000 */
[----:B------:R-:W-:Y:S02]  /*0930*/  IABS R4, R34 ;  /* 0x0000002200047213 */ /* 0x000fe40000000000 */
[----:B------:R-:W-:Y:S01]  /*0940*/  IABS R12, R38 ;  /* 0x00000026000c7213 */ /* 0x000fe20000000000 */
[----:B------:R-:W-:-:S02]  /*0950*/  IMAD.MOV R10, RZ, RZ, -R10 ;  /* 0x000000ffff0a7224 */ /* 0x000fc400078e0a0a */
[----:B0-----:R-:W0:Y:S02]  /*0960*/  MUFU.RCP R0, R0 ;  /* 0x0000000000007308 */ /* 0x001e240000001000 */
[----:B0-----:R-:W-:-:S06]  /*0970*/  VIADD R8, R0, 0xffffffe ;  /* 0x0ffffffe00087836 */ /* 0x001fcc0000000000 */
[----:B------:R0:W1:Y:S02]  /*0980*/  F2I.FTZ.U32.TRUNC.NTZ R9, R8 ;  /* 0x0000000800097305 */ /* 0x000064000021f000 */
[----:B0-----:R-:W-:Y:S02]  /*0990*/  IMAD.MOV.U32 R8, RZ, RZ, RZ ;  /* 0x000000ffff087224 */ /* 0x001fe400078e00ff */
[----:B-1----:R-:W-:-:S04]  /*09a0*/  IMAD.MOV R2, RZ, RZ, -R9 ;  /* 0x000000ffff027224 */ /* 0x002fc800078e0a09 */
[----:B------:R-:W-:-:S04]  /*09b0*/  IMAD R11, R2, R13, RZ ;  /* 0x0000000d020b7224 */ /* 0x000fc800078e02ff */
[----:B------:R-:W-:Y:S01]  /*09c0*/  IMAD.HI.U32 R2, R9, R11, R8 ;  /* 0x0000000b09027227 */ /* 0x000fe200078e0008 */
[----:B------:R-:W-:-:S03]  /*09d0*/  MOV R9, R4 ;  /* 0x0000000400097202 */ /* 0x000fc60000000f00 */
[----:B------:R-:W-:Y:S02]  /*09e0*/  IMAD.MOV.U32 R11, RZ, RZ, R12 ;  /* 0x000000ffff0b7224 */ /* 0x000fe400078e000c */
[----:B------:R-:W-:Y:S02]  /*09f0*/  IMAD.MOV.U32 R4, RZ, RZ, R10 ;  /* 0x000000ffff047224 */ /* 0x000fe400078e000a */
[----:B------:R-:W-:-:S04]  /*0a00*/  IMAD.HI.U32 R0, R2, R9, RZ ;  /* 0x0000000902007227 */ /* 0x000fc800078e00ff */
[----:B------:R-:W-:-:S04]  /*0a10*/  IMAD.HI.U32 R2, R2, R11, RZ ;  /* 0x0000000b02027227 */ /* 0x000fc800078e00ff */
[-C--:B------:R-:W-:Y:S02]  /*0a20*/  IMAD R0, R0, R4.reuse, R9 ;  /* 0x0000000400007224 */ /* 0x080fe400078e0209 */
[----:B------:R-:W-:Y:S01]  /*0a30*/  IMAD R2, R2, R4, R11 ;  /* 0x0000000402027224 */ /* 0x000fe200078e020b */
[----:B------:R-:W-:Y:S02]  /*0a40*/  LOP3.LUT R11, RZ, R6, RZ, 0x33, !PT ;  /* 0x00000006ff0b7212 */ /* 0x000fe400078e33ff */
        /* <DEDUP_REMOVED lines=11> */
[----:B------:R-:W-:Y:S02]  /*0b00*/  @!P1 IMAD.MOV R0, RZ, RZ, -R0 ;  /* 0x000000ffff009224 */ /* 0x000fe400078e0a00 */
[----:B------:R-:W-:-:S03]  /*0b10*/  @!P0 IMAD.MOV R2, RZ, RZ, -R2 ;  /* 0x000000ffff028224 */ /* 0x000fc600078e0a02 */
[C---:B------:R-:W-:Y:S02]  /*0b20*/  SEL R9, R11.reuse, R0, !P2 ;  /* 0x000000000b097207 */ /* 0x040fe40005000000 */
[----:B------:R-:W-:-:S03]  /*0b30*/  SEL R11, R11, R2, !P2 ;  /* 0x000000020b0b7207 */ /* 0x000fc60005000000 */
[----:B--2---:R-:W-:-:S04]  /*0b40*/  IMAD.WIDE R8, R9, 0x8, R22 ;  /* 0x0000000809087825 */ /* 0x004fc800078e0216 */
[----:B------:R-:W-:Y:S02]  /*0b50*/  IMAD.WIDE R10, R11, 0x8, R22 ;  /* 0x000000080b0a7825 */ /* 0x000fe400078e0216 */
[----:B------:R-:W2:Y:S04]  /*0b60*/  LDG.E.64 R8, desc[UR6][R8.64+0x8] ;  /* 0x0000080608087981 */ /* 0x000ea8000c1e1b00 */
[----:B------:R-:W2:Y:S01]  /*0b70*/  LDG.E.64 R10, desc[UR6][R10.64+0x8] ;  /* 0x000008060a0a7981 */ /* 0x000ea2000c1e1b00 */
[----:B------:R-:W4:Y:S01]  /*0b80*/  MUFU.RCP64H R13, UR9 ;  /* 0x00000009000d7d08 */ /* 0x000f220008001800 */
[----:B------:R-:W-:Y:S01]  /*0b90*/  IMAD.MOV.U32 R12, RZ, RZ, 0x1 ;  /* 0x00000001ff0c7424 */ /* 0x000fe200078e00ff */
[----:B------:R-:W-:Y:S05]  /*0ba0*/  BSSY.RECONVERGENT B0, `(.L_x_36) ;  /* 0x0000012000007945 */ /* 0x000fea0003800200 */
[----:B----4-:R-:W-:-:S08]  /*0bb0*/  DFMA R14, R12, -R20, 1 ;  /* 0x3ff000000c0e742b */ /* 0x010fd00000000814 */
        /* <DEDUP_REMOVED lines=14> */
[----:B------:R-:W-:Y:S05]  /*0ca0*/  CALL.REL.NOINC `($__internal_2_$__cuda_sm20_div_rn_f64_full) ;  /* 0x0000000c00707944 */ /* 0x000fea0003c00000 */
[----:B------:R-:W-:-:S07]  /*0cb0*/  MOV R8, R0 ;  /* 0x0000000000087202 */ /* 0x000fce0000000f00 */
.L_x_37:
[----:B------:R-:W-:Y:S05]  /*0cc0*/  BSYNC.RECONVERGENT B0 ;  /* 0x0000000000007941 */ /* 0x000fea0003800200 */
.L_x_36:
[----:B------:R-:W-:-:S04]  /*0cd0*/  IMAD.WIDE R14, R34, 0x8, R16 ;  /* 0x00000008220e7825 */ /* 0x000fc800078e0210 */
[C---:B------:R-:W-:Y:S01]  /*0ce0*/  IMAD.WIDE R12, R34.reuse, 0x8, R18 ;  /* 0x00000008220c7825 */ /* 0x040fe200078e0212 */
[----:B------:R0:W-:Y:S04]  /*0cf0*/  STG.E.64 desc[UR6][R14.64], R8 ;  /* 0x000000080e007986 */ /* 0x0001e8000c101b06 */
[----:B------:R-:W2:Y:S01]  /*0d00*/  LDG.E.64 R10, desc[UR6][R12.64] ;  /* 0x000000060c0a7981 */ /* 0x000ea2000c1e1b00 */
[-C--:B------:R-:W-:Y:S01]  /*0d10*/  IABS R0, R6.reuse ;  /* 0x0000000600007213 */ /* 0x080fe20000000000 */
[C---:B------:R-:W-:Y:S01]  /*0d20*/  IMAD.IADD R38, R3.reuse, 0x1, R38 ;  /* 0x0000000103267824 */ /* 0x040fe200078e0226 */
[----:B------:R-:W-:Y:S01]  /*0d30*/  IABS R28, R6 ;  /* 0x00000006001c7213 */ /* 0x000fe20000000000 */
[----:B------:R-:W-:Y:S01]  /*0d40*/  IMAD.IADD R36, R3, 0x1, R34 ;  /* 0x0000000103247824 */ /* 0x000fe200078e0222 */
[----:B------:R-:W1:Y:S01]  /*0d50*/  I2F.RP R2, R0 ;  /* 0x0000000000027306 */ /* 0x000e620000209400 */
[----:B------:R-:W-:Y:S01]  /*0d60*/  IMAD.WIDE R34, R34, 0x8, R22 ;  /* 0x0000000822227825 */ /* 0x000fe200078e0216 */
[----:B------:R-:W-:-:S02]  /*0d70*/  IABS R30, R38 ;  /* 0x00000026001e7213 */ /* 0x000fc40000000000 */
[----:B------:R-:W-:-:S04]  /*0d80*/  IABS R4, R36 ;  /* 0x0000002400047213 */ /* 0x000fc80000000000 */
[----:B-1----:R-:W1:Y:S02]  /*0d90*/  MUFU.RCP R2, R2 ;  /* 0x0000000200027308 */ /* 0x002e640000001000 */
[----:B-1----:R-:W-:-:S06]  /*0da0*/  VIADD R26, R2, 0xffffffe ;  /* 0x0ffffffe021a7836 */ /* 0x002fcc0000000000 */
[----:B------:R1:W3:Y:S02]  /*0db0*/  F2I.FTZ.U32.TRUNC.NTZ R27, R26 ;  /* 0x0000001a001b7305 */ /* 0x0002e4000021f000 */
[----:B-1----:R-:W-:Y:S02]  /*0dc0*/  HFMA2 R26, -RZ, RZ, 0, 0 ;  /* 0x00000000ff1a7431 */ /* 0x002fe400000001ff */
[----:B---3--:R-:W-:-:S04]  /*0dd0*/  IMAD.MOV R29, RZ, RZ, -R27 ;  /* 0x000000ffff1d7224 */ /* 0x008fc800078e0a1b */
[----:B------:R-:W-:-:S04]  /*0de0*/  IMAD R29, R29, R0, RZ ;  /* 0x000000001d1d7224 */ /* 0x000fc800078e02ff */
[----:B------:R-:W-:-:S04]  /*0df0*/  IMAD.HI.U32 R2, R27, R29, R26 ;  /* 0x0000001d1b027227 */ /* 0x000fc800078e001a */
[----:B------:R-:W-:Y:S02]  /*0e00*/  IMAD.MOV.U32 R29, RZ, RZ, R30 ;  /* 0x000000ffff1d7224 */ /* 0x000fe400078e001e */
        /* <DEDUP_REMOVED lines=17> */
[----:B------:R-:W-:Y:S01]  /*0f20*/  @!P1 IMAD.MOV R29, RZ, RZ, -R29 ;  /* 0x000000ffff1d9224 */ /* 0x000fe200078e0a1d */
[----:B------:R-:W-:Y:S01]  /*0f30*/  LOP3.LUT R0, RZ, R6, RZ, 0x33, !PT ;  /* 0x00000006ff007212 */ /* 0x000fe200078e33ff */
[----:B------:R-:W-:-:S03]  /*0f40*/  @!P0 IMAD.MOV R27, RZ, RZ, -R27 ;  /* 0x000000ffff1b8224 */ /* 0x000fc600078e0a1b */
[C---:B------:R-:W-:Y:S02]  /*0f50*/  SEL R29, R0.reuse, R29, !P2 ;  /* 0x0000001d001d7207 */ /* 0x040fe40005000000 */
[----:B------:R-:W-:-:S03]  /*0f60*/  SEL R31, R0, R27, !P2 ;  /* 0x0000001b001f7207 */ /* 0x000fc60005000000 */
[----:B------:R-:W-:Y:S01]  /*0f70*/  IMAD.WIDE R26, R29, 0x8, R22 ;  /* 0x000000081d1a7825 */ /* 0x000fe200078e0216 */
[----:B--2---:R-:W-:-:S03]  /*0f80*/  DFMA R10, R24, R8, R10 ;  /* 0x00000008180a722b */ /* 0x004fc6000000000a */
        /* <DEDUP_REMOVED lines=23> */
[----:B------:R-:W-:-:S07]  /*1100*/  IMAD.MOV.U32 R8, RZ, RZ, R0 ;  /* 0x000000ffff087224 */ /* 0x000fce00078e0000 */
.L_x_39:
[----:B------:R-:W-:Y:S05]  /*1110*/  BSYNC.RECONVERGENT B0 ;  /* 0x0000000000007941 */ /* 0x000fea0003800200 */
.L_x_38:
[----:B------:R-:W-:-:S04]  /*1120*/  IMAD.WIDE R14, R3, 0x8, R14 ;  /* 0x00000008030e7825 */ /* 0x000fc800078e020e */
[C---:B------:R-:W-:Y:S01]  /*1130*/  IMAD.WIDE R12, R3.reuse, 0x8, R12 ;  /* 0x00000008030c7825 */ /* 0x040fe200078e020c */
[----:B------:R0:W-:Y:S04]  /*1140*/  STG.E.64 desc[UR6][R14.64], R8 ;  /* 0x000000080e007986 */ /* 0x0001e8000c101b06 */
[----:B------:R-:W2:Y:S01]  /*1150*/  LDG.E.64 R10, desc[UR6][R12.64] ;  /* 0x000000060c0a7981 */ /* 0x000ea2000c1e1b00 */
[----:B------:R-:W-:Y:S01]  /*1160*/  IABS R0, R6 ;  /* 0x0000000600007213 */ /* 0x000fe20000000000 */
        /* <DEDUP_REMOVED lines=63> */
.L_x_41:
[----:B------:R-:W-:Y:S05]  /*1560*/  BSYNC.RECONVERGENT B0 ;  /* 0x0000000000007941 */ /* 0x000fea0003800200 */
.L_x_40:
        /* <DEDUP_REMOVED lines=68> */
.L_x_43:
[----:B------:R-:W-:Y:S05]  /*19b0*/  BSYNC.RECONVERGENT B0 ;  /* 0x0000000000007941 */ /* 0x000fea0003800200 */
.L_x_42:
[----:B------:R-:W-:-:S04]  /*19c0*/  IMAD.WIDE R14, R3, 0x8, R14 ;  /* 0x00000008030e7825 */ /* 0x000fc800078e020e */
[C---:B------:R-:W-:Y:S01]  /*19d0*/  IMAD.WIDE R12, R3.reuse, 0x8, R12 ;  /* 0x00000008030c7825 */ /* 0x040fe200078e020c */
[----:B------:R1:W-:Y:S05]  /*19e0*/  STG.E.64 desc[UR6][R14.64], R8 ;  /* 0x000000080e007986 */ /* 0x0003ea000c101b06 */
[----:B------:R-:W2:Y:S01]  /*19f0*/  LDG.E.64 R12, desc[UR6][R12.64] ;  /* 0x000000060c0c7981 */ /* 0x000ea2000c1e1b00 */
[----:B------:R-:W-:-:S04]  /*1a00*/  IMAD.WIDE R26, R3, 0x8, R34 ;  /* 0x00000008031a7825 */ /* 0x000fc800078e0222 */
[----:B------:R-:W-:-:S05]  /*1a10*/  IMAD.IADD R34, R3, 0x1, R36 ;  /* 0x0000000103227824 */ /* 0x000fca00078e0224 */
[----:B------:R-:W-:Y:S01]  /*1a20*/  ISETP.GE.AND P0, PT, R34, UR10, PT ;  /* 0x0000000a22007c0c */ /* 0x000fe2000bf06270 */
[----:B--2---:R-:W-:-:S07]  /*1a30*/  DFMA R10, R24, R8, R12 ;  /* 0x00000008180a722b */ /* 0x004fce000000000c */
[----:B------:R1:W-:Y:S05]  /*1a40*/  STG.E.64 desc[UR6][R26.64], R10 ;  /* 0x0000000a1a007986 */ /* 0x0003ea000c101b06 */
[----:B------:R-:W-:Y:S05]  /*1a50*/  @!P0 BRA `(.L_x_44) ;  /* 0xffffffec00a48947 */ /* 0x000fea000383ffff */
[----:B------:R-:W-:Y:S05]  /*1a60*/  EXIT ;  /* 0x000000000000794d */ /* 0x000fea0003800000 */
        .weak           $__internal_2_$__cuda_sm20_div_rn_f64_full
        .type           $__internal_2_$__cuda_sm20_div_rn_f64_full,@function
        .size           $__internal_2_$__cuda_sm20_div_rn_f64_full,(.L_x_80 - $__internal_2_$__cuda_sm20_div_rn_f64_full)
$__internal_2_$__cuda_sm20_div_rn_f64_full:
[C---:B------:R-:W-:Y:S01]  /*1a70*/  FSETP.GEU.AND P0, PT, |R5|.reuse, 1.469367938527859385e-39, PT ;  /* 0x001000000500780b */ /* 0x040fe20003f0e200 */
[----:B------:R-:W-:Y:S01]  /*1a80*/  IMAD.MOV.U32 R29, RZ, RZ, R5 ;  /* 0x000000ffff1d7224 */ /* 0x000fe200078e0005 */
[----:B------:R-:W-:Y:S01]  /*1a90*/  MOV R28, UR5 ;  /* 0x00000005001c7c02 */ /* 0x000fe20008000f00 */
[----:B------:R-:W-:Y:S01]  /*1aa0*/  IMAD.U32 R26, RZ, RZ, UR5 ;  /* 0x00000005ff1a7e24 */ /* 0x000fe2000f8e00ff */
[----:B------:R-:W-:Y:S01]  /*1ab0*/  LOP3.LUT R0, R5, 0x800fffff, RZ, 0xc0, !PT ;  /* 0x800fffff05007812 */ /* 0x000fe200078ec0ff */
[----:B------:R-:W-:Y:S01]  /*1ac0*/  IMAD.MOV.U32 R42, RZ, RZ, 0x1 ;  /* 0x00000001ff2a7424 */ /* 0x000fe200078e00ff */
[C---:B------:R-:W-:Y:S01]  /*1ad0*/  FSETP.GEU.AND P2, PT, |R31|.reuse, 1.469367938527859385e-39, PT ;  /* 0x001000001f00780b */ /* 0x040fe20003f4e200 */
[----:B------:R-:W-:Y:S01]  /*1ae0*/  IMAD.MOV.U32 R2, RZ, RZ, 0x1ca00000 ;  /* 0x1ca00000ff027424 */ /* 0x000fe200078e00ff */
[----:B------:R-:W-:Y:S01]  /*1af0*/  LOP3.LUT R27, R0, 0x3ff00000, RZ, 0xfc, !PT ;  /* 0x3ff00000001b7812 */ /* 0x000fe200078efcff */
[----:B------:R-:W-:Y:S01]  /*1b00*/  BSSY.RECONVERGENT B3, `(.L_x_45) ;  /* 0x0000055000037945 */ /* 0x000fe20003800200 */
[----:B------:R-:W-:-:S02]  /*1b10*/  LOP3.LUT R8, R31, 0x7ff00000, RZ, 0xc0, !PT ;  /* 0x7ff000001f087812 */ /* 0x000fc400078ec0ff */
[----:B------:R-:W-:Y:S01]  /*1b20*/  LOP3.LUT R9, R5, 0x7ff00000, RZ, 0xc0, !PT ;  /* 0x7ff0000005097812 */ /* 0x000fe200078ec0ff */
[----:B------:R-:W-:-:S03]  /*1b30*/  @!P0 DMUL R26, R28, 8.98846567431157953865e+307 ;  /* 0x7fe000001c1a8828 */ /* 0x000fc60000000000 */
[----:B------:R-:W-:-:S03]  /*1b40*/  ISETP.GE.U32.AND P1, PT, R8, R9, PT ;  /* 0x000000090800720c */ /* 0x000fc60003f26070 */
[----:B------:R-:W0:Y:S01]  /*1b50*/  MUFU.RCP64H R43, R27 ;  /* 0x0000001b002b7308 */ /* 0x000e220000001800 */
[----:B------:R-:W-:Y:S01]  /*1b60*/  @!P2 LOP3.LUT R11, R29, 0x7ff00000, RZ, 0xc0, !PT ;  /* 0x7ff000001d0ba812 */ /* 0x000fe200078ec0ff */
[----:B------:R-:W-:Y:S02]  /*1b70*/  @!P2 IMAD.MOV.U32 R40, RZ, RZ, RZ ;  /* 0x000000ffff28a224 */ /* 0x000fe400078e00ff */
[----:B------:R-:W-:Y:S02]  /*1b80*/  @!P0 LOP3.LUT R9, R27, 0x7ff00000, RZ, 0xc0, !PT ;  /* 0x7ff000001b098812 */ /* 0x000fe400078ec0ff */
[----:B------:R-:W-:-:S04]  /*1b90*/  @!P2 ISETP.GE.U32.AND P3, PT, R8, R11, PT ;  /* 0x0000000b0800a20c */ /* 0x000fc80003f66070 */
[----:B------:R-:W-:-:S04]  /*1ba0*/  @!P2 SEL R11, R2, 0x63400000, !P3 ;  /* 0x63400000020ba807 */ /* 0x000fc80005800000 */
[----:B------:R-:W-:Y:S01]  /*1bb0*/  @!P2 LOP3.LUT R0, R11, 0x80000000, R31, 0xf8, !PT ;  /* 0x800000000b00a812 */ /* 0x000fe200078ef81f */
[----:B0-----:R-:W-:-:S03]  /*1bc0*/  DFMA R32, R42, -R26, 1 ;  /* 0x3ff000002a20742b */ /* 0x001fc6000000081a */
[----:B------:R-:W-:Y:S01]  /*1bd0*/  @!P2 LOP3.LUT R41, R0, 0x100000, RZ, 0xfc, !PT ;  /* 0x001000000029a812 */ /* 0x000fe200078efcff */
[----:B------:R-:W-:-:S04]  /*1be0*/  IMAD.MOV.U32 R0, RZ, RZ, R8 ;  /* 0x000000ffff007224 */ /* 0x000fc800078e0008 */
[----:B------:R-:W-:-:S08]  /*1bf0*/  DFMA R32, R32, R32, R32 ;  /* 0x000000202020722b */ /* 0x000fd00000000020 */
[----:B------:R-:W-:Y:S01]  /*1c00*/  DFMA R42, R42, R32, R42 ;  /* 0x000000202a2a722b */ /* 0x000fe2000000002a */
[----:B------:R-:W-:Y:S02]  /*1c10*/  SEL R33, R2, 0x63400000, !P1 ;  /* 0x6340000002217807 */ /* 0x000fe40004800000 */
[----:B------:R-:W-:Y:S02]  /*1c20*/  MOV R32, R30 ;  /* 0x0000001e00207202 */ /* 0x000fe40000000f00 */
[----:B------:R-:W-:-:S03]  /*1c30*/  LOP3.LUT R33, R33, 0x800fffff, R31, 0xf8, !PT ;  /* 0x800fffff21217812 */ /* 0x000fc600078ef81f */
[----:B------:R-:W-:-:S03]  /*1c40*/  DFMA R10, R42, -R26, 1 ;  /* 0x3ff000002a0a742b */ /* 0x000fc6000000081a */
[----:B------:R-:W-:-:S05]  /*1c50*/  @!P2 DFMA R32, R32, 2, -R40 ;  /* 0x400000002020a82b */ /* 0x000fca0000000828 */
[----:B------:R-:W-:-:S05]  /*1c60*/  DFMA R42, R42, R10, R42 ;  /* 0x0000000a2a2a722b */ /* 0x000fca000000002a */
[----:B------:R-:W-:-:S03]  /*1c70*/  @!P2 LOP3.LUT R0, R33, 0x7ff00000, RZ, 0xc0, !PT ;  /* 0x7ff000002100a812 */ /* 0x000fc600078ec0ff */
[----:B------:R-:W-:Y:S02]  /*1c80*/  DMUL R40, R42, R32 ;  /* 0x000000202a287228 */ /* 0x000fe40000000000 */
[----:B------:R-:W-:-:S05]  /*1c90*/  VIADD R10, R0, 0xffffffff ;  /* 0xffffffff000a7836 */ /* 0x000fca0000000000 */
[----:B------:R-:W-:Y:S01]  /*1ca0*/  ISETP.GT.U32.AND P0, PT, R10, 0x7feffffe, PT ;  /* 0x7feffffe0a00780c */ /* 0x000fe20003f04070 */
[----:B------:R-:W-:Y:S01]  /*1cb0*/  DFMA R44, R40, -R26, R32 ;  /* 0x8000001a282c722b */ /* 0x000fe20000000020 */
[----:B------:R-:W-:-:S04]  /*1cc0*/  IADD3 R10, PT, PT, R9, -0x1, RZ ;  /* 0xffffffff090a7810 */ /* 0x000fc80007ffe0ff */
[----:B------:R-:W-:-:S03]  /*1cd0*/  ISETP.GT.U32.OR P0, PT, R10, 0x7feffffe, P0 ;  /* 0x7feffffe0a00780c */ /* 0x000fc60000704470 */
[----:B------:R-:W-:-:S10]  /*1ce0*/  DFMA R10, R42, R44, R40 ;  /* 0x0000002c2a0a722b */ /* 0x000fd40000000028 */
[----:B------:R-:W-:Y:S05]  /*1cf0*/  @P0 BRA `(.L_x_46) ;  /* 0x0000000000740947 */ /* 0x000fea0003800000 */
[----:B------:R-:W-:-:S04]  /*1d00*/  LOP3.LUT R9, R29, 0x7ff00000, RZ, 0xc0, !PT ;  /* 0x7ff000001d097812 */ /* 0x000fc800078ec0ff */
[CC--:B------:R-:W-:Y:S02]  /*1d10*/  VIADDMNMX R0, R8.reuse, -R9.reuse, 0xb9600000, !PT ;  /* 0xb960000008007446 */ /* 0x0c0fe40007800909 */
[----:B------:R-:W-:Y:S01]  /*1d20*/  ISETP.GE.U32.AND P0, PT, R8, R9, PT ;  /* 0x000000090800720c */ /* 0x000fe20003f06070 */
[----:B------:R-:W-:Y:S01]  /*1d30*/  IMAD.MOV.U32 R8, RZ, RZ, RZ ;  /* 0x000000ffff087224 */ /* 0x000fe200078e00ff */
[----:B------:R-:W-:Y:S02]  /*1d40*/  VIMNMX R0, PT, PT, R0, 0x46a00000, PT ;  /* 0x46a0000000007848 */ /* 0x000fe40003fe0100 */
[----:B------:R-:W-:-:S05]  /*1d50*/  SEL R9, R2, 0x63400000, !P0 ;  /* 0x6340000002097807 */ /* 0x000fca0004000000 */
[----:B------:R-:W-:-:S04]  /*1d60*/  IMAD.IADD R0, R0, 0x1, -R9 ;  /* 0x0000000100007824 */ /* 0x000fc800078e0a09 */
[----:B------:R-:W-:-:S06]  /*1d70*/  VIADD R9, R0, 0x7fe00000 ;  /* 0x7fe0000000097836 */ /* 0x000fcc0000000000 */
[----:B------:R-:W-:-:S10]  /*1d80*/  DMUL R40, R10, R8 ;  /* 0x000000080a287228 */ /* 0x000fd40000000000 */
[----:B------:R-:W-:-:S13]  /*1d90*/  FSETP.GTU.AND P0, PT, |R41|, 1.469367938527859385e-39, PT ;  /* 0x001000002900780b */ /* 0x000fda0003f0c200 */
[----:B------:R-:W-:Y:S05]  /*1da0*/  @P0 BRA `(.L_x_47) ;  /* 0x0000000000a80947 */ /* 0x000fea0003800000 */
[----:B------:R-:W-:-:S06]  /*1db0*/  DFMA R26, R10, -R26, R32 ;  /* 0x8000001a0a1a722b */ /* 0x000fcc0000000020 */
[----:B------:R-:W-:-:S04]  /*1dc0*/  MOV R26, RZ ;  /* 0x000000ff001a7202 */ /* 0x000fc80000000f00 */
        /* <DEDUP_REMOVED lines=16> */
.L_x_46:
        /* <DEDUP_REMOVED lines=17> */
.L_x_49:
[----:B------:R-:W-:Y:S01]  /*1fe0*/  LOP3.LUT R9, R29, 0x80000, RZ, 0xfc, !PT ;  /* 0x000800001d097812 */ /* 0x000fe200078efcff */
[----:B------:R-:W-:-:S03]  /*1ff0*/  IMAD.MOV.U32 R40, RZ, RZ, R28 ;  /* 0x000000ffff287224 */ /* 0x000fc600078e001c */
[----:B------:R-:W-:Y:S01]  /*2000*/  MOV R41, R9 ;  /* 0x0000000900297202 */ /* 0x000fe20000000f00 */
[----:B------:R-:W-:Y:S06]  /*2010*/  BRA `(.L_x_47) ;  /* 0x00000000000c7947 */ /* 0x000fec0003800000 */
.L_x_48:
[----:B------:R-:W-:Y:S01]  /*2020*/  LOP3.LUT R9, R31, 0x80000, RZ, 0xfc, !PT ;  /* 0x000800001f097812 */ /* 0x000fe200078efcff */
[----:B------:R-:W-:-:S04]  /*2030*/  IMAD.MOV.U32 R40, RZ, RZ, R30 ;  /* 0x000000ffff287224 */ /* 0x000fc800078e001e */
[----:B------:R-:W-:-:S07]  /*2040*/  IMAD.MOV.U32 R41, RZ, RZ, R9 ;  /* 0x000000ffff297224 */ /* 0x000fce00078e0009 */
.L_x_47:
[----:B------:R-:W-:Y:S05]  /*2050*/  BSYNC.RECONVERGENT B3 ;  /* 0x0000000000037941 */ /* 0x000fea0003800200 */
.L_x_45:
[----:B------:R-:W-:Y:S01]  /*2060*/  IMAD.MOV.U32 R10, RZ, RZ, R4 ;  /* 0x000000ffff0a7224 */ /* 0x000fe200078e0004 */
[----:B------:R-:W-:Y:S01]  /*2070*/  MOV R9, R41 ;  /* 0x0000002900097202 */ /* 0x000fe20000000f00 */
[----:B------:R-:W-:Y:S02]  /*2080*/  IMAD.MOV.U32 R11, RZ, RZ, 0x0 ;  /* 0x00000000ff0b7424 */ /* 0x000fe400078e00ff */
[----:B------:R-:W-:Y:S02]  /*2090*/  IMAD.MOV.U32 R0, RZ, RZ, R40 ;  /* 0x000000ffff007224 */ /* 0x000fe400078e0028 */
[----:B------:R-:W-:Y:S05]  /*20a0*/  RET.REL.NODEC R10 `(_Z9RK4_step22GF) ;  /* 0xffffffdc0ad47950 */ /* 0x000fea0003c3ffff */
.L_x_50:
        /* <DEDUP_REMOVED lines=13> */
.L_x_80:


//--------------------- .text._Z9RK4_step12GF     --------------------------
	.section	.text._Z9RK4_step12GF,"ax",@progbits
	.align	128
        .global         _Z9RK4_step12GF
        .type           _Z9RK4_step12GF,@function
        .size           _Z9RK4_step12GF,(.L_x_81 - _Z9RK4_step12GF)
        .other          _Z9RK4_step12GF,@"STO_CUDA_ENTRY STV_DEFAULT"
_Z9RK4_step12GF:
.text._Z9RK4_step12GF:
[----:B------:R-:W-:Y:S01]  /*0000*/  LDC R1, c[0x0][0x37c] ;  /* 0x0000df00ff017b82 */ /* 0x000fe20000000800 */
[----:B------:R-:W0:Y:S07]  /*0010*/  S2R R18, SR_TID.X ;  /* 0x0000000000127919 */ /* 0x000e2e0000002100 */
[----:B------:R-:W1:Y:S01]  /*0020*/  S2UR UR4, SR_CTAID.X ;  /* 0x00000000000479c3 */ /* 0x000e620000002500 */
[----:B------:R-:W1:Y:S01]  /*0030*/  LDCU UR5, c[0x0][0x360] ;  /* 0x00006c00ff0577ac */ /* 0x000e620008000800 */
[----:B------:R-:W-:Y:S01]  /*0040*/  BSSY.RECONVERGENT B0, `(.L_x_51) ;  /* 0x000004c000007945 */ /* 0x000fe20003800200 */
[----:B------:R-:W2:Y:S05]  /*0050*/  LDCU.64 UR6, c[0x0][0x358] ;  /* 0x00006b00ff0677ac */ /* 0x000eaa0008000a00 */
[----:B------:R-:W3:Y:S08]  /*0060*/  LDC R7, c[0x0][0x380] ;  /* 0x0000e000ff077b82 */ /* 0x000ef00000000800 */
[----:B------:R-:W4:Y:S01]  /*0070*/  LDC R3, c[0x0][0x370] ;  /* 0x0000dc00ff037b82 */ /* 0x000f220000000800 */
[----:B-1----:R-:W-:-:S06]  /*0080*/  UIMAD UR4, UR4, UR5, URZ ;  /* 0x00000005040472a4 */ /* 0x002fcc000f8e02ff */
[----:B0-----:R-:W-:-:S05]  /*0090*/  VIADD R34, R18, UR4 ;  /* 0x0000000412227c36 */ /* 0x001fca0008000000 */
[----:B---3--:R-:W-:Y:S01]  /*00a0*/  ISETP.GE.AND P0, PT, R34, R7, PT ;  /* 0x000000072200720c */ /* 0x008fe20003f06270 */
[----:B----4-:R-:W-:-:S12]  /*00b0*/  IMAD R3, R3, UR5, RZ ;  /* 0x0000000503037c24 */ /* 0x010fd8000f8e02ff */
[----:B--2---:R-:W-:Y:S05]  /*00c0*/  @P0 BRA `(.L_x_52) ;  /* 0x00000004000c0947 */ /* 0x004fea0003800000 */
[----:B------:R-:W0:Y:S01]  /*00d0*/  I2F.U32.RP R6, R3 ;  /* 0x0000000300067306 */ /* 0x000e220000209000 */
[C---:B------:R-:W-:Y:S01]  /*00e0*/  IMAD.IADD R0, R3.reuse, 0x1, R34 ;  /* 0x0000000103007824 */ /* 0x040fe200078e0222 */
[----:B------:R-:W-:Y:S01]  /*00f0*/  ISETP.NE.U32.AND P2, PT, R3, RZ, PT ;  /* 0x000000ff0300720c */ /* 0x000fe20003f45070 */
[----:B------:R-:W-:Y:S01]  /*0100*/  IMAD.MOV R11, RZ, RZ, -R3 ;  /* 0x000000ffff0b7224 */ /* 0x000fe200078e0a03 */
[----:B------:R-:W-:Y:S02]  /*0110*/  BSSY.RECONVERGENT B1, `(.L_x_53) ;  /* 0x000002a000017945 */ /* 0x000fe40003800200 */
[CC--:B------:R-:W-:Y:S02]  /*0120*/  ISETP.GE.AND P0, PT, R0.reuse, R7.reuse, PT ;  /* 0x000000070000720c */ /* 0x0c0fe40003f06270 */
[----:B------:R-:W-:Y:S02]  /*0130*/  VIMNMX R9, PT, PT, R0, R7, !PT ;  /* 0x0000000700097248 */ /* 0x000fe40007fe0100 */
[----:B------:R-:W-:-:S04]  /*0140*/  SEL R2, RZ, 0x1, P0 ;  /* 0x00000001ff027807 */ /* 0x000fc80000000000 */
[----:B------:R-:W-:Y:S01]  /*0150*/  IADD3 R0, PT, PT, R9, -R0, -R2 ;  /* 0x8000000009007210 */ /* 0x000fe20007ffe802 */
[----:B0-----:R-:W0:Y:S01]  /*0160*/  MUFU.RCP R6, R6 ;  /* 0x0000000600067308 */ /* 0x001e220000001000 */
[----:B------:R-:W1:Y:S01]  /*0170*/  LDC.64 R8, c[0x0][0x388] ;  /* 0x0000e200ff087b82 */ /* 0x000e620000000a00 */
[----:B0-----:R-:W-:-:S06]  /*0180*/  VIADD R4, R6, 0xffffffe ;  /* 0x0ffffffe06047836 */ /* 0x001fcc0000000000 */
[----:B------:R0:W2:Y:S02]  /*0190*/  F2I.FTZ.U32.TRUNC.NTZ R5, R4 ;  /* 0x0000000400057305 */ /* 0x0000a4000021f000 */
[----:B0-----:R-:W-:Y:S02]  /*01a0*/  HFMA2 R4, -RZ, RZ, 0, 0 ;  /* 0x00000000ff047431 */ /* 0x001fe400000001ff */
[----:B--2---:R-:W-:-:S04]  /*01b0*/  IMAD R11, R11, R5, RZ ;  /* 0x000000050b0b7224 */ /* 0x004fc800078e02ff */
[----:B------:R-:W-:-:S06]  /*01c0*/  IMAD.HI.U32 R5, R5, R11, R4 ;  /* 0x0000000b05057227 */ /* 0x000fcc00078e0004 */
[----:B------:R-:W-:-:S04]  /*01d0*/  IMAD.HI.U32 R11, R5, R0, RZ ;  /* 0x00000000050b7227 */ /* 0x000fc800078e00ff */
[----:B------:R-:W-:-:S04]  /*01e0*/  IMAD.MOV R4, RZ, RZ, -R11 ;  /* 0x000000ffff047224 */ /* 0x000fc800078e0a0b */
[----:B------:R-:W-:Y:S02]  /*01f0*/  IMAD R0, R3, R4, R0 ;  /* 0x0000000403007224 */ /* 0x000fe400078e0200 */
[----:B------:R-:W0:Y:S03]  /*0200*/  LDC.64 R4, c[0x0][0x390] ;  /* 0x0000e400ff047b82 */ /* 0x000e260000000a00 */
[----:B------:R-:W-:-:S13]  /*0210*/  ISETP.GE.U32.AND P0, PT, R0, R3, PT ;  /* 0x000000030000720c */ /* 0x000fda0003f06070 */
[----:B------:R-:W-:Y:S02]  /*0220*/  @P0 IMAD.IADD R0, R0, 0x1, -R3 ;  /* 0x0000000100000824 */ /* 0x000fe400078e0a03 */
[----:B------:R-:W-:-:S03]  /*0230*/  @P0 VIADD R11, R11, 0x1 ;  /* 0x000000010b0b0836 */ /* 0x000fc60000000000 */
[----:B------:R-:W-:-:S13]  /*0240*/  ISETP.GE.U32.AND P1, PT, R0, R3, PT ;  /* 0x000000030000720c */ /* 0x000fda0003f26070 */
[----:B------:R-:W-:Y:S01]  /*0250*/  @P1 VIADD R11, R11, 0x1 ;  /* 0x000000010b0b1836 */ /* 0x000fe20000000000 */
[----:B------:R-:W-:-:S04]  /*0260*/  @!P2 LOP3.LUT R11, RZ, R3, RZ, 0x33, !PT ;  /* 0x00000003ff0ba212 */ /* 0x000fc800078e33ff */
[----:B------:R-:W-:-:S04]  /*0270*/  IADD3 R2, PT, PT, R2, R11, RZ ;  /* 0x0000000b02027210 */ /* 0x000fc80007ffe0ff */
[C---:B------:R-:W-:Y:S02]  /*0280*/  LOP3.LUT R0, R2.reuse, 0x3, RZ, 0xc0, !PT ;  /* 0x0000000302007812 */ /* 0x040fe400078ec0ff */
[----:B------:R-:W-:Y:S02]  /*0290*/  ISETP.GE.U32.AND P1, PT, R2, 0x3, PT ;  /* 0x000000030200780c */ /* 0x000fe40003f26070 */
[----:B------:R-:W-:Y:S01]  /*02a0*/  ISETP.NE.AND P0, PT, R0, 0x3, PT ;  /* 0x000000030000780c */ /* 0x000fe20003f05270 */
[----:B------:R-:W-:-:S12]  /*02b0*/  IMAD.MOV.U32 R0, RZ, RZ, R34 ;  /* 0x000000ffff007224 */ /* 0x000fd800078e0022 */
[----:B01----:R-:W-:Y:S05]  /*02c0*/  @!P0 BRA `(.L_x_54) ;  /* 0x0000000000388947 */ /* 0x003fea0003800000 */
[----:B------:R-:W0:Y:S01]  /*02d0*/  LDC.64 R16, c[0x0][0x390] ;  /* 0x0000e400ff107b82 */ /* 0x000e220000000a00 */
[----:B------:R-:W-:-:S05]  /*02e0*/  VIADD R0, R2, 0x1 ;  /* 0x0000000102007836 */ /* 0x000fca0000000000 */
[----:B------:R-:W-:Y:S01]  /*02f0*/  LOP3.LUT R2, R0, 0x3, RZ, 0xc0, !PT ;  /* 0x0000000300027812 */ /* 0x000fe200078ec0ff */
[----:B------:R-:W-:Y:S01]  /*0300*/  IMAD.MOV.U32 R0, RZ, RZ, R34 ;  /* 0x000000ffff007224 */ /* 0x000fe200078e0022 */
[----:B------:R-:W1:Y:S03]  /*0310*/  LDC.64 R14, c[0x0][0x388] ;  /* 0x0000e200ff0e7b82 */ /* 0x000e660000000a00 */
[----:B------:R-:W-:-:S07]  /*0320*/  IMAD.MOV R2, RZ, RZ, -R2 ;  /* 0x000000ffff027224 */ /* 0x000fce00078e0a02 */
.L_x_55:
[----:B0-2---:R-:W-:-:S06]  /*0330*/  IMAD.WIDE R12, R0, 0x8, R16 ;  /* 0x00000008000c7825 */ /* 0x005fcc00078e0210 */
[----:B------:R-:W2:Y:S01]  /*0340*/  LDG.E.64 R12, desc[UR6][R12.64] ;  /* 0x000000060c0c7981 */ /* 0x000ea2000c1e1b00 */
[----:B-1----:R-:W-:Y:S01]  /*0350*/  IMAD.WIDE R10, R0, 0x8, R14 ;  /* 0x00000008000a7825 */ /* 0x002fe200078e020e */
[----:B------:R-:W-:-:S03]  /*0360*/  IADD3 R2, PT, PT, R2, 0x1, RZ ;  /* 0x0000000102027810 */ /* 0x000fc60007ffe0ff */
[----:B------:R-:W-:Y:S01]  /*0370*/  IMAD.IADD R0, R3, 0x1, R0 ;  /* 0x0000000103007824 */ /* 0x000fe200078e0200 */
[----:B------:R-:W-:Y:S01]  /*0380*/  ISETP.NE.AND P0, PT, R2, RZ, PT ;  /* 0x000000ff0200720c */ /* 0x000fe20003f05270 */
[----:B--2---:R2:W-:-:S12]  /*0390*/  STG.E.64 desc[UR6][R10.64], R12 ;  /* 0x0000000c0a007986 */ /* 0x0045d8000c101b06 */
[----:B------:R-:W-:Y:S05]  /*03a0*/  @P0 BRA `(.L_x_55) ;  /* 0xfffffffc00e00947 */ /* 0x000fea000383ffff */
.L_x_54:
[----:B------:R-:W-:Y:S05]  /*03b0*/  BSYNC.RECONVERGENT B1 ;  /* 0x0000000000017941 */ /* 0x000fea0003800200 */
.L_x_53:
[----:B------:R-:W-:Y:S05]  /*03c0*/  @!P1 BRA `(.L_x_52) ;  /* 0x00000000004c9947 */ /* 0x000fea0003800000 */
.L_x_56:
[----:B0-----:R-:W-:-:S05]  /*03d0*/  IMAD.WIDE R28, R0, 0x8, R4 ;  /* 0x00000008001c7825 */ /* 0x001fca00078e0204 */
[----:B--2---:R-:W2:Y:S01]  /*03e0*/  LDG.E.64 R10, desc[UR6][R28.64] ;  /* 0x000000061c0a7981 */ /* 0x004ea2000c1e1b00 */
[----:B------:R-:W-:-:S04]  /*03f0*/  IMAD.WIDE R30, R0, 0x8, R8 ;  /* 0x00000008001e7825 */ /* 0x000fc800078e0208 */
[C---:B------:R-:W-:Y:S01]  /*0400*/  IMAD.WIDE R12, R3.reuse, 0x8, R28 ;  /* 0x00000008030c7825 */ /* 0x040fe200078e021c */
[----:B--2---:R0:W-:Y:S04]  /*0410*/  STG.E.64 desc[UR6][R30.64], R10 ;  /* 0x0000000a1e007986 */ /* 0x0041e8000c101b06 */
[----:B------:R-:W2:Y:S01]  /*0420*/  LDG.E.64 R14, desc[UR6][R12.64] ;  /* 0x000000060c0e7981 */ /* 0x000ea2000c1e1b00 */
[----:B------:R-:W-:-:S04]  /*0430*/  IMAD.WIDE R16, R3, 0x8, R30 ;  /* 0x0000000803107825 */ /* 0x000fc800078e021e */
[C---:B------:R-:W-:Y:S01]  /*0440*/  IMAD.WIDE R20, R3.reuse, 0x8, R12 ;  /* 0x0000000803147825 */ /* 0x040fe200078e020c */
[----:B--2---:R0:W-:Y:S04]  /*0450*/  STG.E.64 desc[UR6][R16.64], R14 ;  /* 0x0000000e10007986 */ /* 0x0041e8000c101b06 */
[----:B------:R-:W2:Y:S01]  /*0460*/  LDG.E.64 R22, desc[UR6][R20.64] ;  /* 0x0000000614167981 */ /* 0x000ea2000c1e1b00 */
[----:B------:R-:W-:-:S04]  /*0470*/  IMAD.WIDE R24, R3, 0x8, R16 ;  /* 0x0000000803187825 */ /* 0x000fc800078e0210 */
[C---:B------:R-:W-:Y:S01]  /*0480*/  IMAD.WIDE R26, R3.reuse, 0x8, R20 ;  /* 0x00000008031a7825 */ /* 0x040fe200078e0214 */
[----:B--2---:R0:W-:Y:S05]  /*0490*/  STG.E.64 desc[UR6][R24.64], R22 ;  /* 0x0000001618007986 */ /* 0x0041ea000c101b06 */
[----:B------:R-:W2:Y:S01]  /*04a0*/  LDG.E.64 R26, desc[UR6][R26.64] ;  /* 0x000000061a1a7981 */ /* 0x000ea2000c1e1b00 */
[----:B------:R-:W-:-:S04]  /*04b0*/  IMAD.WIDE R28, R3, 0x8, R24 ;  /* 0x00000008031c7825 */ /* 0x000fc800078e0218 */
[----:B------:R-:W-:-:S05]  /*04c0*/  IMAD R0, R3, 0x4, R0 ;  /* 0x0000000403007824 */ /* 0x000fca00078e0200 */
[----:B------:R-:W-:Y:S01]  /*04d0*/  ISETP.GE.AND P0, PT, R0, R7, PT ;  /* 0x000000070000720c */ /* 0x000fe20003f06270 */
[----:B--2---:R0:W-:-:S12]  /*04e0*/  STG.E.64 desc[UR6][R28.64], R26 ;  /* 0x0000001a1c007986 */ /* 0x0041d8000c101b06 */
[----:B------:R-:W-:Y:S05]  /*04f0*/  @!P0 BRA `(.L_x_56) ;  /* 0xfffffffc00b48947 */ /* 0x000fea000383ffff */
.L_x_52:
[----:B------:R-:W-:Y:S05]  /*0500*/  BSYNC.RECONVERGENT B0 ;  /* 0x0000000000007941 */ /* 0x000fea0003800200 */
.L_x_51:
[----:B------:R-:W-:Y:S01]  /*0510*/  BAR.SYNC.DEFER_BLOCKING 0x0 ;  /* 0x0000000000007b1d */ /* 0x000fe20000010000 */
[----:B------:R-:W-:-:S13]  /*0520*/  ISETP.GE.AND P0, PT, R34, R7, PT ;  /* 0x000000072200720c */ /* 0x000fda0003f06270 */
[----:B------:R-:W-:Y:S05]  /*0530*/  @P0 EXIT ;  /* 0x000000000000094d */ /* 0x000fea0003800000 */
[----:B------:R-:W1:Y:S01]  /*0540*/  I2F.U32.RP R2, R3 ;  /* 0x0000000300027306 */ /* 0x000e620000209000 */
[C---:B------:R-:W-:Y:S01]  /*0550*/  IADD3 R0, PT, PT, R3.reuse, R34, RZ ;  /* 0x0000002203007210 */ /* 0x040fe20007ffe0ff */
[----:B0-2---:R-:W-:Y:S01]  /*0560*/  IMAD.MOV R11, RZ, RZ, -R3 ;  /* 0x000000ffff0b7224 */ /* 0x005fe200078e0a03 */
[----:B------:R-:W-:Y:S01]  /*0570*/  ISETP.NE.U32.AND P2, PT, R3, RZ, PT ;  /* 0x000000ff0300720c */ /* 0x000fe20003f45070 */
[----:B------:R-:W0:Y:S01]  /*0580*/  LDC.64 R22, c[0x0][0x3c0] ;  /* 0x0000f000ff167b82 */ /* 0x000e220000000a00 */
[CC--:B------:R-:W-:Y:S01]  /*0590*/  ISETP.GE.AND P0, PT, R0.reuse, R7.reuse, PT ;  /* 0x000000070000720c */ /* 0x0c0fe20003f06270 */
[----:B------:R-:W2:Y:S01]  /*05a0*/  LDCU UR5, c[0x0][0x3b8] ;  /* 0x00007700ff0577ac */ /* 0x000ea20008000800 */
[----:B------:R-:W-:Y:S01]  /*05b0*/  VIMNMX R9, PT, PT, R0, R7, !PT ;  /* 0x0000000700097248 */ /* 0x000fe20007fe0100 */
[----:B------:R-:W-:Y:S01]  /*05c0*/  BSSY.RECONVERGENT B0, `(.L_x_57) ;  /* 0x0000072000007945 */ /* 0x000fe20003800200 */
[----:B------:R-:W-:Y:S01]  /*05d0*/  SEL R14, RZ, 0x1, P0 ;  /* 0x00000001ff0e7807 */ /* 0x000fe20000000000 */
[----:B------:R-:W3:Y:S01]  /*05e0*/  LDCU UR8, c[0x0][0x3bc] ;  /* 0x00007780ff0877ac */ /* 0x000ee20008000800 */
[----:B------:R-:W-:-:S02]  /*05f0*/  VIADD R6, R7, 0xfffffffe ;  /* 0xfffffffe07067836 */ /* 0x000fc40000000000 */
[----:B------:R-:W-:Y:S01]  /*0600*/  IADD3 R0, PT, PT, R9, -R0, -R14 ;  /* 0x8000000009007210 */ /* 0x000fe20007ffe80e */
[----:B-1----:R-:W1:Y:S01]  /*0610*/  MUFU.RCP R2, R2 ;  /* 0x0000000200027308 */ /* 0x002e620000001000 */
[----:B0-----:R-:W-:Y:S01]  /*0620*/  DMUL R22, R22, 0.5 ;  /* 0x3fe0000016167828 */ /* 0x001fe20000000000 */
[----:B-1----:R-:W-:-:S06]  /*0630*/  VIADD R4, R2, 0xffffffe ;  /* 0x0ffffffe02047836 */ /* 0x002fcc0000000000 */
[----:B------:R0:W1:Y:S02]  /*0640*/  F2I.FTZ.U32.TRUNC.NTZ R5, R4 ;  /* 0x0000000400057305 */ /* 0x000064000021f000 */
[----:B0-----:R-:W-:Y:S02]  /*0650*/  IMAD.MOV.U32 R4, RZ, RZ, RZ ;  /* 0x000000ffff047224 */ /* 0x001fe400078e00ff */
[----:B-1----:R-:W-:-:S04]  /*0660*/  IMAD R11, R11, R5, RZ ;  /* 0x000000050b0b7224 */ /* 0x002fc800078e02ff */
[----:B------:R-:W-:Y:S02]  /*0670*/  IMAD.HI.U32 R11, R5, R11, R4 ;  /* 0x0000000b050b7227 */ /* 0x000fe400078e0004 */
[----:B------:R-:W0:Y:S04]  /*0680*/  LDC R5, c[0x0][0x3bc] ;  /* 0x0000ef00ff057b82 */ /* 0x000e280000000800 */
[----:B------:R-:W-:-:S04]  /*0690*/  IMAD.HI.U32 R11, R11, R0, RZ ;  /* 0x000000000b0b7227 */ /* 0x000fc800078e00ff */
[----:B------:R-:W-:-:S04]  /*06a0*/  IMAD.MOV R2, RZ, RZ, -R11 ;  /* 0x000000ffff027224 */ /* 0x000fc800078e0a0b */
[----:B------:R-:W-:-:S05]  /*06b0*/  IMAD R0, R3, R2, R0 ;  /* 0x0000000203007224 */ /* 0x000fca00078e0200 */
[----:B------:R-:W-:-:S13]  /*06c0*/  ISETP.GE.U32.AND P0, PT, R0, R3, PT ;  /* 0x000000030000720c */ /* 0x000fda0003f06070 */
[----:B------:R-:W-:Y:S02]  /*06d0*/  @P0 IMAD.IADD R0, R0, 0x1, -R3 ;  /* 0x0000000100000824 */ /* 0x000fe400078e0a03 */
[----:B------:R-:W-:-:S03]  /*06e0*/  @P0 VIADD R11, R11, 0x1 ;  /* 0x000000010b0b0836 */ /* 0x000fc60000000000 */
[----:B------:R-:W-:-:S13]  /*06f0*/  ISETP.GE.U32.AND P1, PT, R0, R3, PT ;  /* 0x000000030000720c */ /* 0x000fda0003f26070 */
[----:B------:R-:W-:Y:S02]  /*0700*/  @P1 IADD3 R11, PT, PT, R11, 0x1, RZ ;  /* 0x000000010b0b1810 */ /* 0x000fe40007ffe0ff */
[----:B------:R-:W-:-:S05]  /*0710*/  @!P2 LOP3.LUT R11, RZ, R3, RZ, 0x33, !PT ;  /* 0x00000003ff0ba212 */ /* 0x000fca00078e33ff */
[----:B------:R-:W-:-:S05]  /*0720*/  IMAD.IADD R14, R14, 0x1, R11 ;  /* 0x000000010e0e7824 */ /* 0x000fca00078e020b */
[----:B------:R-:W-:-:S04]  /*0730*/  LOP3.LUT R0, R14, 0x3, RZ, 0xc0, !PT ;  /* 0x000000030e007812 */ /* 0x000fc800078ec0ff */
[----:B------:R-:W-:-:S13]  /*0740*/  ISETP.NE.AND P0, PT, R0, 0x3, PT ;  /* 0x000000030000780c */ /* 0x000fda0003f05270 */
[----:B0-23--:R-:W-:Y:S05]  /*0750*/  @!P0 BRA `(.L_x_58) ;  /* 0x0000000400608947 */ /* 0x00dfea0003800000 */
[----:B------:R-:W0:Y:S01]  /*0760*/  LDC.64 R38, c[0x0][0x3b8] ;  /* 0x0000ee00ff267b82 */ /* 0x000e220000000a00 */
[----:B------:R-:W-:Y:S01]  /*0770*/  VIADD R0, R14, 0x1 ;  /* 0x000000010e007836 */ /* 0x000fe20000000000 */
[----:B------:R-:W-:Y:S01]  /*0780*/  BSSY.RECONVERGENT B1, `(.L_x_59) ;  /* 0x0000054000017945 */ /* 0x000fe20003800200 */
[----:B------:R-:W-:Y:S02]  /*0790*/  IADD3 R18, PT, PT, R7, UR4, R18 ;  /* 0x0000000407127c10 */ /* 0x000fe4000fffe012 */
[----:B------:R-:W-:Y:S02]  /*07a0*/  IADD3 R16, PT, PT, R34, -0x4, RZ ;  /* 0xfffffffc22107810 */ /* 0x000fe40007ffe0ff */
[----:B------:R-:W-:-:S05]  /*07b0*/  LOP3.LUT R0, R0, 0x3, RZ, 0xc0, !PT ;  /* 0x0000000300007812 */ /* 0x000fca00078ec0ff */
[----:B------:R-:W-:-:S07]  /*07c0*/  IMAD.MOV R7, RZ, RZ, -R0 ;  /* 0x000000ffff077224 */ /* 0x000fce00078e0a00 */
.L_x_62:
[-C--:B-1----:R-:W-:Y:S01]  /*07d0*/  IABS R10, R6.reuse ;  /* 0x00000006000a7213 */ /* 0x082fe20000000000 */
[----:B------:R-:W-:Y:S01]  /*07e0*/  VIADD R4, R18, 0xfffffffc ;  /* 0xfffffffc12047836 */ /* 0x000fe20000000000 */
[----:B------:R-:W-:Y:S01]  /*07f0*/  IADD3 R0, PT, PT, R16, 0x4, RZ ;  /* 0x0000000410007810 */ /* 0x000fe20007ffe0ff */
[----:B------:R-:W1:Y:S01]  /*0800*/  LDC.64 R36, c[0x0][0x390] ;  /* 0x0000e400ff247b82 */ /* 0x000e620000000a00 */
[----:B------:R-:W2:Y:S01]  /*0810*/  I2F.RP R2, R10 ;  /* 0x0000000a00027306 */ /* 0x000ea20000209400 */
[----:B------:R-:W-:Y:S02]  /*0820*/  IABS R13, R6 ;  /* 0x00000006000d7213 */ /* 0x000fe40000000000 */
[----:B------:R-:W-:Y:S02]  /*0830*/  IABS R12, R0 ;  /* 0x00000000000c7213 */ /* 0x000fe40000000000 */
[----:B------:R-:W-:Y:S02]  /*0840*/  IABS R15, R4 ;  /* 0x00000004000f7213 */ /* 0x000fe40000000000 */
[----:B------:R-:W3:Y:S01]  /*0850*/  LDC.64 R26, c[0x0][0x398] ;  /* 0x0000e600ff1a7b82 */ /* 0x000ee20000000a00 */
[----:B--2---:R-:W2:Y:S02]  /*0860*/  MUFU.RCP R2, R2 ;  /* 0x0000000200027308 */ /* 0x004ea40000001000 */
[----:B--2---:R-:W-:-:S06]  /*0870*/  VIADD R8, R2, 0xffffffe ;  /* 0x0ffffffe02087836 */ /* 0x004fcc0000000000 */
[----:B------:R2:W4:Y:S02]  /*0880*/  F2I.FTZ.U32.TRUNC.NTZ R9, R8 ;  /* 0x0000000800097305 */ /* 0x000524000021f000 */
[----:B--2---:R-:W-:Y:S02]  /*0890*/  IMAD.MOV.U32 R8, RZ, RZ, RZ ;  /* 0x000000ffff087224 */ /* 0x004fe400078e00ff */
[----:B----4-:R-:W-:-:S04]  /*08a0*/  IMAD.MOV R11, RZ, RZ, -R9 ;  /* 0x000000ffff0b7224 */ /* 0x010fc800078e0a09 */
[----:B------:R-:W-:-:S04]  /*08b0*/  IMAD R11, R11, R10, RZ ;  /* 0x0000000a0b0b7224 */ /* 0x000fc800078e02ff */
        /* <DEDUP_REMOVED lines=16> */
[----:B------:R-:W-:Y:S02]  /*09c0*/  @!P3 IMAD.IADD R9, R9, 0x1, -R10 ;  /* 0x000000010909b824 */ /* 0x000fe400078e0a0a */
[----:B------:R-:W-:Y:S02]  /*09d0*/  @!P2 IADD3 R2, PT, PT, R2, -R10, RZ ;  /* 0x8000000a0202a210 */ /* 0x000fe40007ffe0ff */
[----:B------:R-:W-:Y:S01]  /*09e0*/  IMAD.MOV.U32 R0, RZ, RZ, R9 ;  /* 0x000000ffff007224 */ /* 0x000fe200078e0009 */
[----:B------:R-:W-:Y:S02]  /*09f0*/  ISETP.NE.AND P2, PT, R6, RZ, PT ;  /* 0x000000ff0600720c */ /* 0x000fe40003f45270 */
[----:B------:R-:W-:Y:S01]  /*0a00*/  @!P0 IMAD.MOV R2, RZ, RZ, -R2 ;  /* 0x000000ffff028224 */ /* 0x000fe200078e0a02 */
[----:B------:R-:W-:Y:S02]  /*0a10*/  LOP3.LUT R9, RZ, R6, RZ, 0x33, !PT ;  /* 0x00000006ff097212 */ /* 0x000fe400078e33ff */
[----:B------:R-:W-:-:S02]  /*0a20*/  @!P1 IADD3 R0, PT, PT, -R0, RZ, RZ ;  /* 0x000000ff00009210 */ /* 0x000fc40007ffe1ff */
[C---:B------:R-:W-:Y:S02]  /*0a30*/  SEL R13, R9.reuse, R2, !P2 ;  /* 0x00000002090d7207 */ /* 0x040fe40005000000 */
[----:B------:R-:W-:-:S03]  /*0a40*/  SEL R11, R9, R0, !P2 ;  /* 0x00000000090b7207 */ /* 0x000fc60005000000 */
[----:B-1----:R-:W-:-:S04]  /*0a50*/  IMAD.WIDE R8, R13, 0x8, R36 ;  /* 0x000000080d087825 */ /* 0x002fc800078e0224 */
[--C-:B------:R-:W-:Y:S02]  /*0a60*/  IMAD.WIDE R10, R11, 0x8, R36.reuse ;  /* 0x000000080b0a7825 */ /* 0x100fe400078e0224 */
[----:B------:R-:W2:Y:S04]  /*0a70*/  LDG.E.64 R8, desc[UR6][R8.64+0x8] ;  /* 0x0000080608087981 */ /* 0x000ea8000c1e1b00 */
[----:B------:R-:W2:Y:S01]  /*0a80*/  LDG.E.64 R10, desc[UR6][R10.64+0x8] ;  /* 0x000008060a0a7981 */ /* 0x000ea2000c1e1b00 */
[----:B------:R-:W0:Y:S01]  /*0a90*/  MUFU.RCP64H R13, UR8 ;  /* 0x00000008000d7d08 */ /* 0x000e220008001800 */
[----:B------:R-:W-:Y:S01]  /*0aa0*/  IMAD.MOV.U32 R12, RZ, RZ, 0x1 ;  /* 0x00000001ff0c7424 */ /* 0x000fe200078e00ff */
[----:B------:R-:W-:Y:S01]  /*0ab0*/  BSSY.RECONVERGENT B2, `(.L_x_60) ;  /* 0x0000016000027945 */ /* 0x000fe20003800200 */
[----:B------:R-:W-:-:S04]  /*0ac0*/  IMAD.WIDE R36, R34, 0x8, R36 ;  /* 0x0000000822247825 */ /* 0x000fc800078e0224 */
[----:B0-----:R-:W-:-:S08]  /*0ad0*/  DFMA R20, R12, -R38, 1 ;  /* 0x3ff000000c14742b */ /* 0x001fd00000000826 */
        /* <DEDUP_REMOVED lines=17> */
[----:B------:R-:W-:Y:S05]  /*0bf0*/  CALL.REL.NOINC `($__internal_3_$__cuda_sm20_div_rn_f64_full) ;  /* 0x0000001000b07944 */ /* 0x000fea0003c00000 */
[----:B------:R-:W-:-:S07]  /*0c00*/  IMAD.MOV.U32 R8, RZ, RZ, R0 ;  /* 0x000000ffff087224 */ /* 0x000fce00078e0000 */
.L_x_61:
[----:B------:R-:W-:Y:S05]  /*0c10*/  BSYNC.RECONVERGENT B2 ;  /* 0x0000000000027941 */ /* 0x000fea0003800200 */
.L_x_60:
[----:B------:R1:W-:Y:S04]  /*0c20*/  STG.E.64 desc[UR6][R12.64], R8 ;  /* 0x000000080c007986 */ /* 0x0003e8000c101b06 */
[----:B------:R-:W2:Y:S01]  /*0c30*/  LDG.E.64 R20, desc[UR6][R20.64] ;  /* 0x0000000614147981 */ /* 0x000ea2000c1e1b00 */
[----:B------:R-:W-:Y:S01]  /*0c40*/  VIADD R7, R7, 0x1 ;  /* 0x0000000107077836 */ /* 0x000fe20000000000 */
[C---:B------:R-:W-:Y:S01]  /*0c50*/  IADD3 R34, PT, PT, R3.reuse, R34, RZ ;  /* 0x0000002203227210 */ /* 0x040fe20007ffe0ff */
[C---:B------:R-:W-:Y:S02]  /*0c60*/  IMAD.IADD R16, R3.reuse, 0x1, R16 ;  /* 0x0000000103107824 */ /* 0x040fe400078e0210 */
[----:B------:R-:W-:Y:S01]  /*0c70*/  IMAD.IADD R18, R3, 0x1, R18 ;  /* 0x0000000103127824 */ /* 0x000fe200078e0212 */
[----:B------:R-:W-:Y:S01]  /*0c80*/  ISETP.NE.AND P0, PT, R7, RZ, PT ;  /* 0x000000ff0700720c */ /* 0x000fe20003f05270 */
[----:B--2---:R-:W-:-:S07]  /*0c90*/  DFMA R10, R22, R8, R20 ;  /* 0x00000008160a722b */ /* 0x004fce0000000014 */
[----:B------:R1:W-:Y:S05]  /*0ca0*/  STG.E.64 desc[UR6][R36.64], R10 ;  /* 0x0000000a24007986 */ /* 0x0003ea000c101b06 */
[----:B------:R-:W-:Y:S05]  /*0cb0*/  @P0 BRA `(.L_x_62) ;  /* 0xfffffff800c40947 */ /* 0x000fea000383ffff */
[----:B------:R-:W-:Y:S05]  /*0cc0*/  BSYNC.RECONVERGENT B1 ;  /* 0x0000000000017941 */ /* 0x000fea0003800200 */
.L_x_59:
[----:B------:R-:W-:-:S07]  /*0cd0*/  VIADD R34, R16, 0x4 ;  /* 0x0000000410227836 */ /* 0x000fce0000000000 */
.L_x_58:
[----:B------:R-:W-:Y:S05]  /*0ce0*/  BSYNC.RECONVERGENT B0 ;  /* 0x0000000000007941 */ /* 0x000fea0003800200 */
.L_x_57:
[----:B------:R-:W0:Y:S01]  /*0cf0*/  LDC R7, c[0x0][0x380] ;  /* 0x0000e000ff077b82 */ /* 0x000e220000000800 */
[----:B------:R-:W-:Y:S01]  /*0d00*/  ISETP.GE.U32.AND P0, PT, R14, 0x3, PT ;  /* 0x000000030e00780c */ /* 0x000fe20003f06070 */
[----:B------:R-:W2:Y:S01]  /*0d10*/  LDCU UR9, c[0x0][0x3bc] ;  /* 0x00007780ff0977ac */ /* 0x000ea20008000800 */
[----:B------:R-:W3:Y:S05]  /*0d20*/  LDCU UR10, c[0x0][0x380] ;  /* 0x00007000ff0a77ac */ /* 0x000eea0008000800 */
[----:B------:R-:W4:Y:S08]  /*0d30*/  LDC.64 R20, c[0x0][0x390] ;  /* 0x0000e400ff147b82 */ /* 0x000f300000000a00 */
[----:B------:R-:W0:Y:S08]  /*0d40*/  LDC.64 R18, c[0x0][0x3b8] ;  /* 0x0000ee00ff127b82 */ /* 0x000e300000000a00 */
[----:B------:R-:W0:Y:S01]  /*0d50*/  LDC.64 R16, c[0x0][0x388] ;  /* 0x0000e200ff107b82 */ /* 0x000e220000000a00 */
[----:B--23--:R-:W-:Y:S05]  /*0d60*/  @!P0 EXIT ;  /* 0x000000000000894d */ /* 0x00cfea0003800000 */
.L_x_71:
[-C--:B-1----:R-:W-:Y:S02]  /*0d70*/  IABS R13, R6.reuse ;  /* 0x00000006000d7213 */ /* 0x082fe40000000000 */
[----:B0-----:R-:W-:Y:S02]  /*0d80*/  IADD3 R38, PT, PT, R34, -0x4, R7 ;  /* 0xfffffffc22267810 */ /* 0x001fe40007ffe007 */
[----:B------:R-:W0:Y:S01]  /*0d90*/  I2F.RP R0, R13 ;  /* 0x0000000d00007306 */ /* 0x000e220000209400 */
[----:B--2---:R-:W-:Y:S02]  /*0da0*/  IABS R10, R6 ;  /* 0x00000006000a7213 */ /* 0x004fe40000000000 */
[----:B------:R-:W-:Y:S02]  /*0db0*/  IABS R4, R34 ;  /* 0x0000002200047213 */ /* 0x000fe40000000000 */
[----:B------:R-:W-:Y:S01]  /*0dc0*/  IABS R12, R38 ;  /* 0x00000026000c7213 */ /* 0x000fe20000000000 */
[----:B------:R-:W-:-:S02]  /*0dd0*/  IMAD.MOV R10, RZ, RZ, -R10 ;  /* 0x000000ffff0a7224 */ /* 0x000fc400078e0a0a */
[----:B0-----:R-:W0:Y:S02]  /*0de0*/  MUFU.RCP R0, R0 ;  /* 0x0000000000007308 */ /* 0x001e240000001000 */
[----:B0-----:R-:W-:-:S06]  /*0df0*/  IADD3 R8, PT, PT, R0, 0xffffffe, RZ ;  /* 0x0ffffffe00087810 */ /* 0x001fcc0007ffe0ff */
        /* <DEDUP_REMOVED lines=21> */
[--C-:B------:R-:W-:Y:S01]  /*0f50*/  @!P2 IMAD.IADD R0, R0, 0x1, -R13.reuse ;  /* 0x000000010000a824 */ /* 0x100fe200078e0a0d */
[----:B------:R-:W-:Y:S01]  /*0f60*/  ISETP.NE.AND P2, PT, R6, RZ, PT ;  /* 0x000000ff0600720c */ /* 0x000fe20003f45270 */
[----:B------:R-:W-:Y:S02]  /*0f70*/  @!P3 IMAD.IADD R2, R2, 0x1, -R13 ;  /* 0x000000010202b824 */ /* 0x000fe400078e0a0d */
[----:B------:R-:W-:-:S03]  /*0f80*/  @!P1 IMAD.MOV R0, RZ, RZ, -R0 ;  /* 0x000000ffff009224 */ /* 0x000fc600078e0a00 */
[----:B------:R-:W-:Y:S02]  /*0f90*/  @!P0 IADD3 R2, PT, PT, -R2, RZ, RZ ;  /* 0x000000ff02028210 */ /* 0x000fe40007ffe1ff */
[C---:B------:R-:W-:Y:S02]  /*0fa0*/  SEL R9, R11.reuse, R0, !P2 ;  /* 0x000000000b097207 */ /* 0x040fe40005000000 */
[----:B------:R-:W-:-:S03]  /*0fb0*/  SEL R11, R11, R2, !P2 ;  /* 0x000000020b0b7207 */ /* 0x000fc60005000000 */
        /* <DEDUP_REMOVED lines=22> */
[----:B------:R-:W-:Y:S05]  /*1120*/  CALL.REL.NOINC `($__internal_3_$__cuda_sm20_div_rn_f64_full) ;  /* 0x0000000c00647944 */ /* 0x000fea0003c00000 */
[----:B------:R-:W-:-:S07]  /*1130*/  IMAD.MOV.U32 R8, RZ, RZ, R0 ;  /* 0x000000ffff087224 */ /* 0x000fce00078e0000 */
.L_x_64:
[----:B------:R-:W-:Y:S05]  /*1140*/  BSYNC.RECONVERGENT B0 ;  /* 0x0000000000007941 */ /* 0x000fea0003800200 */
.L_x_63:
[----:B------:R-:W0:Y:S01]  /*1150*/  LDC.64 R14, c[0x0][0x398] ;  /* 0x0000e600ff0e7b82 */ /* 0x000e220000000a00 */
[----:B------:R-:W-:-:S04]  /*1160*/  IMAD.WIDE R12, R34, 0x8, R16 ;  /* 0x00000008220c7825 */ /* 0x000fc800078e0210 */
[----:B0-----:R-:W-:-:S05]  /*1170*/  IMAD.WIDE R14, R34, 0x8, R14 ;  /* 0x00000008220e7825 */ /* 0x001fca00078e020e */
        /* <DEDUP_REMOVED lines=8> */
[----:B------:R-:W-:-:S04]  /*1200*/  IABS R29, R38 ;  /* 0x00000026001d7213 */ /* 0x000fc80000000000 */
[----:B-1----:R-:W1:Y:S02]  /*1210*/  MUFU.RCP R2, R2 ;  /* 0x0000000200027308 */ /* 0x002e640000001000 */
[----:B-1----:R-:W-:-:S06]  /*1220*/  VIADD R24, R2, 0xffffffe ;  /* 0x0ffffffe02187836 */ /* 0x002fcc0000000000 */
[----:B------:R1:W3:Y:S02]  /*1230*/  F2I.FTZ.U32.TRUNC.NTZ R25, R24 ;  /* 0x0000001800197305 */ /* 0x0002e4000021f000 */
[----:B-1----:R-:W-:Y:S01]  /*1240*/  IMAD.MOV.U32 R24, RZ, RZ, RZ ;  /* 0x000000ffff187224 */ /* 0x002fe200078e00ff */
[----:B---3--:R-:W-:-:S05]  /*1250*/  IADD3 R27, PT, PT, RZ, -R25, RZ ;  /* 0x80000019ff1b7210 */ /* 0x008fca0007ffe0ff */
[----:B------:R-:W-:-:S04]  /*1260*/  IMAD R27, R27, R0, RZ ;  /* 0x000000001b1b7224 */ /* 0x000fc800078e02ff */
[----:B------:R-:W-:Y:S01]  /*1270*/  IMAD.HI.U32 R4, R25, R27, R24 ;  /* 0x0000001b19047227 */ /* 0x000fe200078e0018 */
[----:B------:R-:W-:-:S03]  /*1280*/  IADD3 R24, PT, PT, RZ, -R28, RZ ;  /* 0x8000001cff187210 */ /* 0x000fc60007ffe0ff */
[----:B------:R-:W-:-:S04]  /*1290*/  IMAD.MOV.U32 R27, RZ, RZ, R26 ;  /* 0x000000ffff1b7224 */ /* 0x000fc800078e001a */
[----:B------:R-:W-:-:S04]  /*12a0*/  IMAD.HI.U32 R2, R4, R27, RZ ;  /* 0x0000001b04027227 */ /* 0x000fc800078e00ff */
[----:B------:R-:W-:-:S04]  /*12b0*/  IMAD.HI.U32 R4, R4, R29, RZ ;  /* 0x0000001d04047227 */ /* 0x000fc800078e00ff */
[-C--:B------:R-:W-:Y:S02]  /*12c0*/  IMAD R27, R2, R24.reuse, R27 ;  /* 0x00000018021b7224 */ /* 0x080fe400078e021b */
[----:B------:R-:W-:Y:S02]  /*12d0*/  IMAD R29, R4, R24, R29 ;  /* 0x00000018041d7224 */ /* 0x000fe400078e021d */
[----:B------:R-:W1:Y:S01]  /*12e0*/  LDC.64 R24, c[0x0][0x390] ;  /* 0x0000e400ff187b82 */ /* 0x000e620000000a00 */
[C---:B------:R-:W-:Y:S02]  /*12f0*/  ISETP.GT.U32.AND P0, PT, R0.reuse, R27, PT ;  /* 0x0000001b0000720c */ /* 0x040fe40003f04070 */
[----:B------:R-:W-:-:S11]  /*1300*/  ISETP.GT.U32.AND P1, PT, R0, R29, PT ;  /* 0x0000001d0000720c */ /* 0x000fd60003f24070 */
[--C-:B------:R-:W-:Y:S01]  /*1310*/  @!P0 IMAD.IADD R27, R27, 0x1, -R0.reuse ;  /* 0x000000011b1b8824 */ /* 0x100fe200078e0a00 */
[----:B------:R-:W-:Y:S01]  /*1320*/  ISETP.GE.AND P0, PT, R38, RZ, PT ;  /* 0x000000ff2600720c */ /* 0x000fe20003f06270 */
[----:B------:R-:W-:Y:S01]  /*1330*/  @!P1 IMAD.IADD R29, R29, 0x1, -R0 ;  /* 0x000000011d1d9824 */ /* 0x000fe200078e0a00 */
[----:B------:R-:W-:Y:S02]  /*1340*/  ISETP.GE.AND P1, PT, R36, RZ, PT ;  /* 0x000000ff2400720c */ /* 0x000fe40003f26270 */
[C---:B------:R-:W-:Y:S02]  /*1350*/  ISETP.GT.U32.AND P2, PT, R0.reuse, R27, PT ;  /* 0x0000001b0000720c */ /* 0x040fe40003f44070 */
[----:B------:R-:W-:Y:S01]  /*1360*/  ISETP.GT.U32.AND P3, PT, R0, R29, PT ;  /* 0x0000001d0000720c */ /* 0x000fe20003f64070 */
[----:B-1----:R-:W-:-:S10]  /*1370*/  IMAD.WIDE R34, R34, 0x8, R24 ;  /* 0x0000000822227825 */ /* 0x002fd400078e0218 */
[----:B------:R-:W-:Y:S02]  /*1380*/  @!P2 IADD3 R27, PT, PT, R27, -R0, RZ ;  /* 0x800000001b1ba210 */ /* 0x000fe40007ffe0ff */
[----:B------:R-:W-:Y:S01]  /*1390*/  @!P3 IMAD.IADD R29, R29, 0x1, -R0 ;  /* 0x000000011d1db824 */ /* 0x000fe200078e0a00 */
[----:B------:R-:W-:Y:S02]  /*13a0*/  ISETP.NE.AND P2, PT, R6, RZ, PT ;  /* 0x000000ff0600720c */ /* 0x000fe40003f45270 */
[----:B------:R-:W-:Y:S01]  /*13b0*/  @!P1 IMAD.MOV R27, RZ, RZ, -R27 ;  /* 0x000000ffff1b9224 */ /* 0x000fe200078e0a1b */
[----:B------:R-:W-:Y:S01]  /*13c0*/  LOP3.LUT R0, RZ, R6, RZ, 0x33, !PT ;  /* 0x00000006ff007212 */ /* 0x000fe200078e33ff */
[----:B------:R-:W-:-:S03]  /*13d0*/  @!P0 IMAD.MOV R29, RZ, RZ, -R29 ;  /* 0x000000ffff1d8224 */ /* 0x000fc600078e0a1d */
[C---:B------:R-:W-:Y:S02]  /*13e0*/  SEL R27, R0.reuse, R27, !P2 ;  /* 0x0000001b001b7207 */ /* 0x040fe40005000000 */
[----:B------:R-:W-:Y:S01]  /*13f0*/  SEL R29, R0, R29, !P2 ;  /* 0x0000001d001d7207 */ /* 0x000fe20005000000 */
[----:B--2---:R-:W-:Y:S02]  /*1400*/  DFMA R10, R22, R8, R10 ;  /* 0x00000008160a722b */ /* 0x004fe4000000000a */
[----:B0-----:R-:W-:-:S04]  /*1410*/  IMAD.WIDE R8, R27, 0x8, R24 ;  /* 0x000000081b087825 */ /* 0x001fc800078e0218 */
[----:B------:R-:W-:Y:S01]  /*1420*/  IMAD.WIDE R24, R29, 0x8, R24 ;  /* 0x000000081d187825 */ /* 0x000fe200078e0218 */
        /* <DEDUP_REMOVED lines=15> */
[----:B0-----:R-:W-:-:S08]  /*1520*/  DFMA R10, R8, -R18, R24 ;  /* 0x80000012080a722b */ /* 0x001fd00000000018 */
[----:B------:R-:W-:-:S10]  /*1530*/  DFMA R8, R30, R10, R8 ;  /* 0x0000000a1e08722b */ /* 0x000fd40000000008 */
[----:B------:R-:W-:-:S05]  /*1540*/  FFMA R0, RZ, UR9, R9 ;  /* 0x00000009ff007c23 */ /* 0x000fca0008000009 */
[----:B------:R-:W-:-:S13]  /*1550*/  FSETP.GT.AND P0, PT, |R0|, 1.469367938527859385e-39, PT ;  /* 0x001000000000780b */ /* 0x000fda0003f04200 */
[----:B------:R-:W-:Y:S05]  /*1560*/  @P0 BRA P1, `(.L_x_66) ;  /* 0x00000000000c0947 */ /* 0x000fea0000800000 */
[----:B------:R-:W-:-:S07]  /*1570*/  MOV R4, 0x1590 ;  /* 0x0000159000047802 */ /* 0x000fce0000000f00 */
[----:B------:R-:W-:Y:S05]  /*1580*/  CALL.REL.NOINC `($__internal_3_$__cuda_sm20_div_rn_f64_full) ;  /* 0x00000008004c7944 */ /* 0x000fea0003c00000 */
[----:B------:R-:W-:-:S07]  /*1590*/  IMAD.MOV.U32 R8, RZ, RZ, R0 ;  /* 0x000000ffff087224 */ /* 0x000fce00078e0000 */
.L_x_66:
[----:B------:R-:W-:Y:S05]  /*15a0*/  BSYNC.RECONVERGENT B0 ;  /* 0x0000000000007941 */ /* 0x000fea0003800200 */
.L_x_65:
        /* <DEDUP_REMOVED lines=9> */
[----:B------:R-:W-:-:S07]  /*1640*/  IABS R4, R6 ;  /* 0x0000000600047213 */ /* 0x000fce0000000000 */
[----:B-1----:R-:W1:Y:S02]  /*1650*/  MUFU.RCP R2, R2 ;  /* 0x0000000200027308 */ /* 0x002e640000001000 */
[----:B-1----:R-:W-:-:S06]  /*1660*/  VIADD R24, R2, 0xffffffe ;  /* 0x0ffffffe02187836 */ /* 0x002fcc0000000000 */
[----:B------:R1:W3:Y:S02]  /*1670*/  F2I.FTZ.U32.TRUNC.NTZ R25, R24 ;  /* 0x0000001800197305 */ /* 0x0002e4000021f000 */
[----:B-1----:R-:W-:Y:S02]  /*1680*/  IMAD.MOV.U32 R24, RZ, RZ, RZ ;  /* 0x000000ffff187224 */ /* 0x002fe400078e00ff */
[----:B---3--:R-:W-:-:S04]  /*1690*/  IMAD.MOV R27, RZ, RZ, -R25 ;  /* 0x000000ffff1b7224 */ /* 0x008fc800078e0a19 */
[----:B------:R-:W-:-:S04]  /*16a0*/  IMAD R27, R27, R0, RZ ;  /* 0x000000001b1b7224 */ /* 0x000fc800078e02ff */
[----:B------:R-:W-:Y:S01]  /*16b0*/  IMAD.HI.U32 R26, R25, R27, R24 ;  /* 0x0000001b191a7227 */ /* 0x000fe200078e0018 */
[----:B------:R-:W-:Y:S02]  /*16c0*/  IABS R25, R36 ;  /* 0x0000002400197213 */ /* 0x000fe40000000000 */
[----:B------:R-:W-:Y:S01]  /*16d0*/  IABS R27, R38 ;  /* 0x00000026001b7213 */ /* 0x000fe20000000000 */
        /* <DEDUP_REMOVED lines=15> */
[----:B------:R-:W-:Y:S01]  /*17d0*/  @!P3 IMAD.IADD R27, R27, 0x1, -R0 ;  /* 0x000000011b1bb824 */ /* 0x000fe200078e0a00 */
[----:B------:R-:W-:Y:S01]  /*17e0*/  LOP3.LUT R0, RZ, R6, RZ, 0x33, !PT ;  /* 0x00000006ff007212 */ /* 0x000fe200078e33ff */
[----:B------:R-:W-:-:S03]  /*17f0*/  @!P0 IMAD.MOV R25, RZ, RZ, -R25 ;  /* 0x000000ffff198224 */ /* 0x000fc600078e0a19 */
[----:B------:R-:W-:Y:S02]  /*1800*/  @!P1 IADD3 R27, PT, PT, -R27, RZ, RZ ;  /* 0x000000ff1b1b9210 */ /* 0x000fe40007ffe1ff */
[C---:B------:R-:W-:Y:S02]  /*1810*/  SEL R29, R0.reuse, R25, !P2 ;  /* 0x00000019001d7207 */ /* 0x040fe40005000000 */
[----:B------:R-:W-:-:S05]  /*1820*/  SEL R27, R0, R27, !P2 ;  /* 0x0000001b001b7207 */ /* 0x000fca0005000000 */
[----:B------:R-:W-:Y:S01]  /*1830*/  IMAD.WIDE R24, R27, 0x8, R20 ;  /* 0x000000081b187825 */ /* 0x000fe200078e0214 */
[----:B--2---:R-:W-:-:S03]  /*1840*/  DFMA R10, R22, R8, R10 ;  /* 0x00000008160a722b */ /* 0x004fc6000000000a */
        /* <DEDUP_REMOVED lines=24> */
.L_x_68:
[----:B------:R-:W-:Y:S05]  /*19d0*/  BSYNC.RECONVERGENT B0 ;  /* 0x0000000000007941 */ /* 0x000fea0003800200 */
.L_x_67:
        /* <DEDUP_REMOVED lines=9> */
[----:B------:R-:W-:-:S07]  /*1a70*/  IMAD.WIDE R34, R3, 0x8, R34 ;  /* 0x0000000803227825 */ /* 0x000fce00078e0222 */
[----:B-1----:R-:W1:Y:S02]  /*1a80*/  MUFU.RCP R2, R2 ;  /* 0x0000000200027308 */ /* 0x002e640000001000 */
[----:B-1----:R-:W-:-:S06]  /*1a90*/  IADD3 R24, PT, PT, R2, 0xffffffe, RZ ;  /* 0x0ffffffe02187810 */ /* 0x002fcc0007ffe0ff */
[----:B------:R1:W3:Y:S02]  /*1aa0*/  F2I.FTZ.U32.TRUNC.NTZ R25, R24 ;  /* 0x0000001800197305 */ /* 0x0002e4000021f000 */
[----:B-1----:R-:W-:Y:S01]  /*1ab0*/  MOV R24, RZ ;  /* 0x000000ff00187202 */ /* 0x002fe20000000f00 */
        /* <DEDUP_REMOVED lines=52> */
.L_x_70:
[----:B------:R-:W-:Y:S05]  /*1e00*/  BSYNC.RECONVERGENT B0 ;  /* 0x0000000000007941 */ /* 0x000fea0003800200 */
.L_x_69:
[----:B------:R-:W-:-:S04]  /*1e10*/  IMAD.WIDE R14, R3, 0x8, R14 ;  /* 0x00000008030e7825 */ /* 0x000fc800078e020e */
[C---:B------:R-:W-:Y:S01]  /*1e20*/  IMAD.WIDE R12, R3.reuse, 0x8, R12 ;  /* 0x00000008030c7825 */ /* 0x040fe200078e020c */
[----:B------:R2:W-:Y:S05]  /*1e30*/  STG.E.64 desc[UR6][R14.64], R8 ;  /* 0x000000080e007986 */ /* 0x0005ea000c101b06 */
[----:B------:R-:W3:Y:S01]  /*1e40*/  LDG.E.64 R12, desc[UR6][R12.64] ;  /* 0x000000060c0c7981 */ /* 0x000ee2000c1e1b00 */
[----:B------:R-:W-:-:S04]  /*1e50*/  IMAD.WIDE R24, R3, 0x8, R34 ;  /* 0x0000000803187825 */ /* 0x000fc800078e0222 */
[----:B------:R-:W-:-:S05]  /*1e60*/  IMAD.IADD R34, R3, 0x1, R36 ;  /* 0x0000000103227824 */ /* 0x000fca00078e0224 */
[----:B------:R-:W-:Y:S01]  /*1e70*/  ISETP.GE.AND P0, PT, R34, UR10, PT ;  /* 0x0000000a22007c0c */ /* 0x000fe2000bf06270 */
[----:B---3--:R-:W-:-:S07]  /*1e80*/  DFMA R10, R22, R8, R12 ;  /* 0x00000008160a722b */ /* 0x008fce000000000c */
[----:B------:R2:W-:Y:S05]  /*1e90*/  STG.E.64 desc[UR6][R24.64], R10 ;  /* 0x0000000a18007986 */ /* 0x0005ea000c101b06 */
[----:B------:R-:W-:Y:S05]  /*1ea0*/  @!P0 BRA `(.L_x_71) ;  /* 0xffffffec00b08947 */ /* 0x000fea000383ffff */
[----:B------:R-:W-:Y:S05]  /*1eb0*/  EXIT ;  /* 0x000000000000794d */ /* 0x000fea0003800000 */
        .weak           $__internal_3_$__cuda_sm20_div_rn_f64_full
        .type           $__internal_3_$__cuda_sm20_div_rn_f64_full,@function
        .size           $__internal_3_$__cuda_sm20_div_rn_f64_full,(.L_x_81 - $__internal_3_$__cuda_sm20_div_rn_f64_full)
$__internal_3_$__cuda_sm20_div_rn_f64_full:
[----:B------:R-:W-:Y:S01]  /*1ec0*/  FSETP.GEU.AND P2, PT, |R25|, 1.469367938527859385e-39, PT ;  /* 0x001000001900780b */ /* 0x000fe20003f4e200 */
[----:B------:R-:W-:Y:S01]  /*1ed0*/  IMAD.U32 R26, RZ, RZ, UR5 ;  /* 0x00000005ff1a7e24 */ /* 0x000fe2000f8e00ff */
[C---:B------:R-:W-:Y:S01]  /*1ee0*/  FSETP.GEU.AND P0, PT, |R5|.reuse, 1.469367938527859385e-39, PT ;  /* 0x001000000500780b */ /* 0x040fe20003f0e200 */
[----:B------:R-:W-:Y:S01]  /*1ef0*/  IMAD.MOV.U32 R27, RZ, RZ, R5 ;  /* 0x000000ffff1b7224 */ /* 0x000fe200078e0005 */
[----:B------:R-:W-:Y:S01]  /*1f00*/  LOP3.LUT R0, R5, 0x800fffff, RZ, 0xc0, !PT ;  /* 0x800fffff05007812 */ /* 0x000fe200078ec0ff */
[----:B------:R-:W-:Y:S01]  /*1f10*/  IMAD.MOV.U32 R2, RZ, RZ, 0x1ca00000 ;  /* 0x1ca00000ff027424 */ /* 0x000fe200078e00ff */
[----:B------:R-:W-:Y:S01]  /*1f20*/  MOV R28, UR5 ;  /* 0x00000005001c7c02 */ /* 0x000fe20008000f00 */
[----:B------:R-:W-:Y:S01]  /*1f30*/  IMAD.MOV.U32 R30, RZ, RZ, R24 ;  /* 0x000000ffff1e7224 */ /* 0x000fe200078e0018 */
[----:B------:R-:W-:Y:S01]  /*1f40*/  LOP3.LUT R29, R0, 0x3ff00000, RZ, 0xfc, !PT ;  /* 0x3ff00000001d7812 */ /* 0x000fe200078efcff */
[----:B------:R-:W-:Y:S01]  /*1f50*/  IMAD.MOV.U32 R32, RZ, RZ, 0x1 ;  /* 0x00000001ff207424 */ /* 0x000fe200078e00ff */
[----:B------:R-:W-:Y:S01]  /*1f60*/  LOP3.LUT R8, R25, 0x7ff00000, RZ, 0xc0, !PT ;  /* 0x7ff0000019087812 */ /* 0x000fe200078ec0ff */
[----:B------:R-:W-:Y:S01]  /*1f70*/  BSSY.RECONVERGENT B3, `(.L_x_72) ;  /* 0x0000053000037945 */ /* 0x000fe20003800200 */
[----:B------:R-:W-:-:S02]  /*1f80*/  LOP3.LUT R9, R5, 0x7ff00000, RZ, 0xc0, !PT ;  /* 0x7ff0000005097812 */ /* 0x000fc400078ec0ff */
[----:B------:R-:W-:Y:S01]  /*1f90*/  @!P2 LOP3.LUT R11, R27, 0x7ff00000, RZ, 0xc0, !PT ;  /* 0x7ff000001b0ba812 */ /* 0x000fe200078ec0ff */
[----:B------:R-:W-:Y:S01]  /*1fa0*/  @!P0 DMUL R28, R26, 8.98846567431157953865e+307 ;  /* 0x7fe000001a1c8828 */ /* 0x000fe20000000000 */
[C---:B------:R-:W-:Y:S02]  /*1fb0*/  ISETP.GE.U32.AND P1, PT, R8.reuse, R9, PT ;  /* 0x000000090800720c */ /* 0x040fe40003f26070 */
[----:B------:R-:W-:Y:S02]  /*1fc0*/  @!P2 ISETP.GE.U32.AND P3, PT, R8, R11, PT ;  /* 0x0000000b0800a20c */ /* 0x000fe40003f66070 */
[C---:B------:R-:W-:Y:S01]  /*1fd0*/  SEL R31, R2.reuse, 0x63400000, !P1 ;  /* 0x63400000021f7807 */ /* 0x040fe20004800000 */
[----:B------:R-:W0:Y:S01]  /*1fe0*/  MUFU.RCP64H R33, R29 ;  /* 0x0000001d00217308 */ /* 0x000e220000001800 */
[----:B------:R-:W-:Y:S02]  /*1ff0*/  @!P2 SEL R11, R2, 0x63400000, !P3 ;  /* 0x63400000020ba807 */ /* 0x000fe40005800000 */
[----:B------:R-:W-:-:S02]  /*2000*/  LOP3.LUT R31, R31, 0x800fffff, R25, 0xf8, !PT ;  /* 0x800fffff1f1f7812 */ /* 0x000fc400078ef819 */
[----:B------:R-:W-:Y:S02]  /*2010*/  @!P2 LOP3.LUT R0, R11, 0x80000000, R25, 0xf8, !PT ;  /* 0x800000000b00a812 */ /* 0x000fe400078ef819 */
[----:B------:R-:W-:Y:S02]  /*2020*/  @!P2 MOV R10, RZ ;  /* 0x000000ff000aa202 */ /* 0x000fe40000000f00 */
[----:B------:R-:W-:Y:S01]  /*2030*/  @!P2 LOP3.LUT R11, R0, 0x100000, RZ, 0xfc, !PT ;  /* 0x00100000000ba812 */ /* 0x000fe200078efcff */
[----:B------:R-:W-:Y:S01]  /*2040*/  IMAD.MOV.U32 R0, RZ, RZ, R8 ;  /* 0x000000ffff007224 */ /* 0x000fe200078e0008 */
[----:B------:R-:W-:-:S04]  /*2050*/  @!P0 LOP3.LUT R9, R29, 0x7ff00000, RZ, 0xc0, !PT ;  /* 0x7ff000001d098812 */ /* 0x000fc800078ec0ff */
[----:B------:R-:W-:Y:S02]  /*2060*/  @!P2 DFMA R30, R30, 2, -R10 ;  /* 0x400000001e1ea82b */ /* 0x000fe4000000080a */
[----:B0-----:R-:W-:-:S08]  /*2070*/  DFMA R10, R32, -R28, 1 ;  /* 0x3ff00000200a742b */ /* 0x001fd0000000081c */
[----:B------:R-:W-:Y:S01]  /*2080*/  DFMA R10, R10, R10, R10 ;  /* 0x0000000a0a0a722b */ /* 0x000fe2000000000a */
[----:B------:R-:W-:-:S07]  /*2090*/  @!P2 LOP3.LUT R0, R31, 0x7ff00000, RZ, 0xc0, !PT ;  /* 0x7ff000001f00a812 */ /* 0x000fce00078ec0ff */
[----:B------:R-:W-:-:S08]  /*20a0*/  DFMA R32, R32, R10, R32 ;  /* 0x0000000a2020722b */ /* 0x000fd00000000020 */
[----:B------:R-:W-:-:S08]  /*20b0*/  DFMA R40, R32, -R28, 1 ;  /* 0x3ff000002028742b */ /* 0x000fd0000000081c */
[----:B------:R-:W-:-:S08]  /*20c0*/  DFMA R40, R32, R40, R32 ;  /* 0x000000282028722b */ /* 0x000fd00000000020 */
[----:B------:R-:W-:-:S08]  /*20d0*/  DMUL R10, R40, R30 ;  /* 0x0000001e280a7228 */ /* 0x000fd00000000000 */
[----:B------:R-:W-:-:S08]  /*20e0*/  DFMA R32, R10, -R28, R30 ;  /* 0x8000001c0a20722b */ /* 0x000fd0000000001e */
[----:B------:R-:W-:Y:S01]  /*20f0*/  DFMA R32, R40, R32, R10 ;  /* 0x000000202820722b */ /* 0x000fe2000000000a */
[----:B------:R-:W-:-:S05]  /*2100*/  VIADD R10, R0, 0xffffffff ;  /* 0xffffffff000a7836 */ /* 0x000fca0000000000 */
[----:B------:R-:W-:Y:S02]  /*2110*/  ISETP.GT.U32.AND P0, PT, R10, 0x7feffffe, PT ;  /* 0x7feffffe0a00780c */ /* 0x000fe40003f04070 */
[----:B------:R-:W-:-:S04]  /*2120*/  IADD3 R10, PT, PT, R9, -0x1, RZ ;  /* 0xffffffff090a7810 */ /* 0x000fc80007ffe0ff */
[----:B------:R-:W-:-:S13]  /*2130*/  ISETP.GT.U32.OR P0, PT, R10, 0x7feffffe, P0 ;  /* 0x7feffffe0a00780c */ /* 0x000fda0000704470 */
[----:B------:R-:W-:Y:S05]  /*2140*/  @P0 BRA `(.L_x_73) ;  /* 0x0000000000740947 */ /* 0x000fea0003800000 */
[----:B------:R-:W-:-:S04]  /*2150*/  LOP3.LUT R9, R27, 0x7ff00000, RZ, 0xc0, !PT ;  /* 0x7ff000001b097812 */ /* 0x000fc800078ec0ff */
[CC--:B------:R-:W-:Y:S02]  /*2160*/  ISETP.GE.U32.AND P0, PT, R8.reuse, R9.reuse, PT ;  /* 0x000000090800720c */ /* 0x0c0fe40003f06070 */
[----:B------:R-:W-:Y:S01]  /*2170*/  VIADDMNMX R0, R8, -R9, 0xb9600000, !PT ;  /* 0xb960000008007446 */ /* 0x000fe20007800909 */
[----:B------:R-:W-:Y:S01]  /*2180*/  IMAD.MOV.U32 R8, RZ, RZ, RZ ;  /* 0x000000ffff087224 */ /* 0x000fe200078e00ff */
[----:B------:R-:W-:Y:S02]  /*2190*/  SEL R9, R2, 0x63400000, !P0 ;  /* 0x6340000002097807 */ /* 0x000fe40004000000 */
[----:B------:R-:W-:-:S05]  /*21a0*/  VIMNMX R0, PT, PT, R0, 0x46a00000, PT ;  /* 0x46a0000000007848 */ /* 0x000fca0003fe0100 */
        /* <DEDUP_REMOVED lines=23> */
.L_x_73:
        /* <DEDUP_REMOVED lines=17> */
.L_x_76:
[----:B------:R-:W-:Y:S01]  /*2430*/  LOP3.LUT R9, R27, 0x80000, RZ, 0xfc, !PT ;  /* 0x000800001b097812 */ /* 0x000fe200078efcff */
[----:B------:R-:W-:-:S03]  /*2440*/  IMAD.MOV.U32 R10, RZ, RZ, R26 ;  /* 0x000000ffff0a7224 */ /* 0x000fc600078e001a */
[----:B------:R-:W-:Y:S01]  /*2450*/  MOV R11, R9 ;  /* 0x00000009000b7202 */ /* 0x000fe20000000f00 */
[----:B------:R-:W-:Y:S06]  /*2460*/  BRA `(.L_x_74) ;  /* 0x00000000000c7947 */ /* 0x000fec0003800000 */
.L_x_75:
[----:B------:R-:W-:Y:S01]  /*2470*/  LOP3.LUT R9, R25, 0x80000, RZ, 0xfc, !PT ;  /* 0x0008000019097812 */ /* 0x000fe200078efcff */
[----:B------:R-:W-:-:S04]  /*2480*/  IMAD.MOV.U32 R10, RZ, RZ, R24 ;  /* 0x000000ffff0a7224 */ /* 0x000fc800078e0018 */
[----:B------:R-:W-:-:S07]  /*2490*/  IMAD.MOV.U32 R11, RZ, RZ, R9 ;  /* 0x000000ffff0b7224 */ /* 0x000fce00078e0009 */
.L_x_74:
[----:B------:R-:W-:Y:S05]  /*24a0*/  BSYNC.RECONVERGENT B3 ;  /* 0x0000000000037941 */ /* 0x000fea0003800200 */
.L_x_72:
[----:B------:R-:W-:Y:S01]  /*24b0*/  IMAD.MOV.U32 R0, RZ, RZ, R10 ;  /* 0x000000ffff007224 */ /* 0x000fe200078e000a */
[----:B------:R-:W-:Y:S01]  /*24c0*/  MOV R9, R11 ;  /* 0x0000000b00097202 */ /* 0x000fe20000000f00 */
[----:B------:R-:W-:Y:S02]  /*24d0*/  IMAD.MOV.U32 R10, RZ, RZ, R4 ;  /* 0x000000ffff0a7224 */ /* 0x000fe400078e0004 */
[----:B------:R-:W-:-:S04]  /*24e0*/  IMAD.MOV.U32 R11, RZ, RZ, 0x0 ;  /* 0x00000000ff0b7424 */ /* 0x000fc800078e00ff */
[----:B------:R-:W-:Y:S05]  /*24f0*/  RET.REL.NODEC R10 `(_Z9RK4_step12GF) ;  /* 0xffffffd80ac07950 */ /* 0x000fea0003c3ffff */
.L_x_77:
        /* <DEDUP_REMOVED lines=16> */
.L_x_81:


//--------------------- .nv.shared.reserved.0     --------------------------
	.section	.nv.shared.reserved.0,"aw",@nobits
	.weak		__nv_reservedSMEM_offset_0_alias
	.size		__nv_reservedSMEM_offset_0_alias, 0, 64
	.other		__nv_reservedSMEM_offset_0_alias,@"STO_CUDA_RESERVED_SHARED STV_DEFAULT"
__nv_reservedSMEM_offset_0_alias:
	.zero		0
	.zero		64


//--------------------- .nv.constant0._Z9RK4_step42GF --------------------------
	.section	.nv.constant0._Z9RK4_step42GF,"a",@progbits
	.sectionflags	@""
	.align	4
.nv.constant0._Z9RK4_step42GF:
	.zero		968


//--------------------- .nv.constant0._Z9RK4_step32GF --------------------------
	.section	.nv.constant0._Z9RK4_step32GF,"a",@progbits
	.sectionflags	@""
	.align	4
.nv.constant0._Z9RK4_step32GF:
	.zero		968


//--------------------- .nv.constant0._Z9RK4_step22GF --------------------------
	.section	.nv.constant0._Z9RK4_step22GF,"a",@progbits
	.sectionflags	@""
	.align	4
.nv.constant0._Z9RK4_step22GF:
	.zero		968


//--------------------- .nv.constant0._Z9RK4_step12GF --------------------------
	.section	.nv.constant0._Z9RK4_step12GF,"a",@progbits
	.sectionflags	@""
	.align	4
.nv.constant0._Z9RK4_step12GF:
	.zero		968


//--------------------- SYMBOLS --------------------------

	.type		.nv.reservedSmem.offset0,@object
	.size		.nv.reservedSmem.offset0,0x4
